	.target	sm_100a

	.elftype	@"ET_EXEC"


//--------------------- .note.nv.tkinfo           --------------------------
	.section	.note.nv.tkinfo,"",@"SHT_NOTE"
	.sectionflags	@"SHF_NOTE_NV_TKINFO"
	.tkinfo
        /*0018*/ 	.word	0x00000002
        /*0030*/ 	.string	""
        /*0030*/ 	.string	"ptxas"
        /*0030*/ 	.string	"Cuda compilation tools, release 13.0, V13.0.88"
        /*0030*/ 	.string	"Build cuda_13.0.r13.0/compiler.36424714_0"
        /*0030*/ 	.string	"-arch sm_100a -m 64 "



//--------------------- .note.nv.cuinfo           --------------------------
	.section	.note.nv.cuinfo,"",@"SHT_NOTE"
	.sectionflags	@"SHF_NOTE_NV_CUINFO"
        /*0018*/ 	.short	0x0002
        /*001a*/ 	.short	0x0064
        /*001c*/ 	.short	0x0082
	.zero		2


//--------------------- .nv.info                  --------------------------
	.section	.nv.info,"",@"SHT_CUDA_INFO"
	.align	4


	//----- nvinfo : EIATTR_REGCOUNT
	.align		4
        /*0000*/ 	.byte	0x04, 0x2f
        /*0002*/ 	.short	(.L_19 - .L_18)
	.align		4
.L_18:
        /*0004*/ 	.word	index@(_ZN7cutlass13device_kernelINS_4gemm6kernel13GemmUniversalIN4cute5tupleIJiiiiEEENS1_10collective13CollectiveMmaINS1_35MainloopSm100TmaUmmaWarpSpecializedILi3ELi2ELi4ENS5_IJNS4_1CILi1EEESB_SB_EEEEENS5_IJNSA_ILi64EEENSA_ILi176EEENSA_ILi128EEEEEENS_10bfloat16_tENS5_IJlSB_lEEESI_SJ_NS4_8TiledMMAINS4_8MMA_AtomIJNS4_20SM100_MMA_F16BF16_SSISI_SI_fLi64ELi176ELNS4_4UMMA5MajorE0ELSO_0ELNSN_7ScaleInE0ELSP_0EEEEEENS4_6LayoutISC_NS5_IJNSA_ILi0EEEST_ST_EEEEENS5_IJNS4_10UnderscoreESW_SW_EEEEENS4_13SM90_TMA_LOADENS4_14ComposedLayoutINS4_7SwizzleILi3ELi4ELi3EEENS4_18smem_ptr_flag_bitsILi16EEENSS_INS5_IJNSA_ILi8EEESE_EEENS5_IJSE_SB_EEEEEEEvNS4_8identityESZ_S19_vS1A_EENS_8epilogue10collective18CollectiveEpilogueINS1C_23Sm100TmaWarpSpecializedILi2ELi1ELi88ELb1ELb0EEEJSH_NS5_IJNSS_ISE_SB_EENSS_ISF_SB_EEEEESI_SJ_SI_SJ_NS1C_6fusion15FusionCallbacksIS1G_NS1K_17LinearCombinationISI_fSI_fLNS_15FloatRoundStyleE2EEESH_S1J_JEEENS4_5SM1004TMEM4LOAD26SM100_TMEM_LOAD_16dp256b2xESZ_NS10_INS11_ILi1ELi4ELi3EEES14_NSS_INS5_IJS15_NSA_ILi16EEEEEENS5_IJS1V_SB_EEEEEEENS4_17SM75_U32x4_LDSM_NENS4_14SM90_TMA_STOREES1Z_NS4_17SM90_U32x4_STSM_NENS4_39AutoVectorizingCopyWithAssumedAlignmentILi128EEEEEEvvEEEEvNT_6ParamsE)
        /*0008*/ 	.word	0x000000f7


	//----- nvinfo : EIATTR_FRAME_SIZE
	.align		4
.L_19:
        /*000c*/ 	.byte	0x04, 0x11
        /*000e*/ 	.short	(.L_21 - .L_20)
	.align		4
.L_20:
        /*0010*/ 	.word	index@($__internal_2_$__cuda_sm10x_tcgen05_guardrail_trap_unallocated_columns_being_dealloced)
        /*0014*/ 	.word	0x00000000


	//----- nvinfo : EIATTR_FRAME_SIZE
	.align		4
.L_21:
        /*0018*/ 	.byte	0x04, 0x11
        /*001a*/ 	.short	(.L_23 - .L_22)
	.align		4
.L_22:
        /*001c*/ 	.word	index@($__internal_1_$__cuda_sm10x_tcgen05_guardrail_trap_phase_invalid_during_alloc)
        /*0020*/ 	.word	0x00000000


	//----- nvinfo : EIATTR_FRAME_SIZE
	.align		4
.L_23:
        /*0024*/ 	.byte	0x04, 0x11
        /*0026*/ 	.short	(.L_25 - .L_24)
	.align		4
.L_24:
        /*0028*/ 	.word	index@($__internal_0_$__cuda_sm10x_tcgen05_guardrail_trap_col_being_dealloced_not_returned_by_alloc)
        /*002c*/ 	.word	0x00000000


	//----- nvinfo : EIATTR_FRAME_SIZE
	.align		4
.L_25:
        /*0030*/ 	.byte	0x04, 0x11
        /*0032*/ 	.short	(.L_27 - .L_26)
	.align		4
.L_26:
        /*0034*/ 	.word	index@(_ZN7cutlass13device_kernelINS_4gemm6kernel13GemmUniversalIN4cute5tupleIJiiiiEEENS1_10collective13CollectiveMmaINS1_35MainloopSm100TmaUmmaWarpSpecializedILi3ELi2ELi4ENS5_IJNS4_1CILi1EEESB_SB_EEEEENS5_IJNSA_ILi64EEENSA_ILi176EEENSA_ILi128EEEEEENS_10bfloat16_tENS5_IJlSB_lEEESI_SJ_NS4_8TiledMMAINS4_8MMA_AtomIJNS4_20SM100_MMA_F16BF16_SSISI_SI_fLi64ELi176ELNS4_4UMMA5MajorE0ELSO_0ELNSN_7ScaleInE0ELSP_0EEEEEENS4_6LayoutISC_NS5_IJNSA_ILi0EEEST_ST_EEEEENS5_IJNS4_10UnderscoreESW_SW_EEEEENS4_13SM90_TMA_LOADENS4_14ComposedLayoutINS4_7SwizzleILi3ELi4ELi3EEENS4_18smem_ptr_flag_bitsILi16EEENSS_INS5_IJNSA_ILi8EEESE_EEENS5_IJSE_SB_EEEEEEEvNS4_8identityESZ_S19_vS1A_EENS_8epilogue10collective18CollectiveEpilogueINS1C_23Sm100TmaWarpSpecializedILi2ELi1ELi88ELb1ELb0EEEJSH_NS5_IJNSS_ISE_SB_EENSS_ISF_SB_EEEEESI_SJ_SI_SJ_NS1C_6fusion15FusionCallbacksIS1G_NS1K_17LinearCombinationISI_fSI_fLNS_15FloatRoundStyleE2EEESH_S1J_JEEENS4_5SM1004TMEM4LOAD26SM100_TMEM_LOAD_16dp256b2xESZ_NS10_INS11_ILi1ELi4ELi3EEES14_NSS_INS5_IJS15_NSA_ILi16EEEEEENS5_IJS1V_SB_EEEEEEENS4_17SM75_U32x4_LDSM_NENS4_14SM90_TMA_STOREES1Z_NS4_17SM90_U32x4_STSM_NENS4_39AutoVectorizingCopyWithAssumedAlignmentILi128EEEEEEvvEEEEvNT_6ParamsE)
        /*0038*/ 	.word	0x00000000


	//----- nvinfo : EIATTR_MIN_STACK_SIZE
	.align		4
.L_27:
        /*003c*/ 	.byte	0x04, 0x12
        /*003e*/ 	.short	(.L_29 - .L_28)
	.align		4
.L_28:
        /*0040*/ 	.word	index@(_ZN7cutlass13device_kernelINS_4gemm6kernel13GemmUniversalIN4cute5tupleIJiiiiEEENS1_10collective13CollectiveMmaINS1_35MainloopSm100TmaUmmaWarpSpecializedILi3ELi2ELi4ENS5_IJNS4_1CILi1EEESB_SB_EEEEENS5_IJNSA_ILi64EEENSA_ILi176EEENSA_ILi128EEEEEENS_10bfloat16_tENS5_IJlSB_lEEESI_SJ_NS4_8TiledMMAINS4_8MMA_AtomIJNS4_20SM100_MMA_F16BF16_SSISI_SI_fLi64ELi176ELNS4_4UMMA5MajorE0ELSO_0ELNSN_7ScaleInE0ELSP_0EEEEEENS4_6LayoutISC_NS5_IJNSA_ILi0EEEST_ST_EEEEENS5_IJNS4_10UnderscoreESW_SW_EEEEENS4_13SM90_TMA_LOADENS4_14ComposedLayoutINS4_7SwizzleILi3ELi4ELi3EEENS4_18smem_ptr_flag_bitsILi16EEENSS_INS5_IJNSA_ILi8EEESE_EEENS5_IJSE_SB_EEEEEEEvNS4_8identityESZ_S19_vS1A_EENS_8epilogue10collective18CollectiveEpilogueINS1C_23Sm100TmaWarpSpecializedILi2ELi1ELi88ELb1ELb0EEEJSH_NS5_IJNSS_ISE_SB_EENSS_ISF_SB_EEEEESI_SJ_SI_SJ_NS1C_6fusion15FusionCallbacksIS1G_NS1K_17LinearCombinationISI_fSI_fLNS_15FloatRoundStyleE2EEESH_S1J_JEEENS4_5SM1004TMEM4LOAD26SM100_TMEM_LOAD_16dp256b2xESZ_NS10_INS11_ILi1ELi4ELi3EEES14_NSS_INS5_IJS15_NSA_ILi16EEEEEENS5_IJS1V_SB_EEEEEEENS4_17SM75_U32x4_LDSM_NENS4_14SM90_TMA_STOREES1Z_NS4_17SM90_U32x4_STSM_NENS4_39AutoVectorizingCopyWithAssumedAlignmentILi128EEEEEEvvEEEEvNT_6ParamsE)
        /*0044*/ 	.word	0x00000000
.L_29:


//--------------------- .nv.compat                --------------------------
	.section	.nv.compat,"",@"SHT_CUDA_COMPAT_INFO"
	.align	4
        /*0000*/ 	.byte	0x02, 0x09, 0x01, 0x00, 0x02, 0x02, 0x02, 0x00, 0x02, 0x05, 0x05, 0x00, 0x03, 0x07, 0x01, 0x01
        /*0010*/ 	.byte	0x02, 0x03, 0x01, 0x00, 0x02, 0x06, 0x01, 0x00, 0x04, 0x0b, 0x08, 0x00, 0x09, 0x00, 0x00, 0x00
        /*0020*/ 	.byte	0x00, 0x00, 0x00, 0x00


//--------------------- .nv.info._ZN7cutlass13device_kernelINS_4gemm6kernel13GemmUniversalIN4cute5tupleIJiiiiEEENS1_10collective13CollectiveMmaINS1_35MainloopSm100TmaUmmaWarpSpecializedILi3ELi2ELi4ENS5_IJNS4_1CILi1EEESB_SB_EEEEENS5_IJNSA_ILi64EEENSA_ILi176EEENSA_ILi128EEEEEENS_10bfloat16_tENS5_IJlSB_lEEESI_SJ_NS4_8TiledMMAINS4_8MMA_AtomIJNS4_20SM100_MMA_F16BF16_SSISI_SI_fLi64ELi176ELNS4_4UMMA5MajorE0ELSO_0ELNSN_7ScaleInE0ELSP_0EEEEEENS4_6LayoutISC_NS5_IJNSA_ILi0EEEST_ST_EEEEENS5_IJNS4_10UnderscoreESW_SW_EEEEENS4_13SM90_TMA_LOADENS4_14ComposedLayoutINS4_7SwizzleILi3ELi4ELi3EEENS4_18smem_ptr_flag_bitsILi16EEENSS_INS5_IJNSA_ILi8EEESE_EEENS5_IJSE_SB_EEEEEEEvNS4_8identityESZ_S19_vS1A_EENS_8epilogue10collective18CollectiveEpilogueINS1C_23Sm100TmaWarpSpecializedILi2ELi1ELi88ELb1ELb0EEEJSH_NS5_IJNSS_ISE_SB_EENSS_ISF_SB_EEEEESI_SJ_SI_SJ_NS1C_6fusion15FusionCallbacksIS1G_NS1K_17LinearCombinationISI_fSI_fLNS_15FloatRoundStyleE2EEESH_S1J_JEEENS4_5SM1004TMEM4LOAD26SM100_TMEM_LOAD_16dp256b2xESZ_NS10_INS11_ILi1ELi4ELi3EEES14_NSS_INS5_IJS15_NSA_ILi16EEEEEENS5_IJS1V_SB_EEEEEEENS4_17SM75_U32x4_LDSM_NENS4_14SM90_TMA_STOREES1Z_NS4_17SM90_U32x4_STSM_NENS4_39AutoVectorizingCopyWithAssumedAlignmentILi128EEEEEEvvEEEEvNT_6ParamsE --------------------------
	.section	.nv.info._ZN7cutlass13device_kernelINS_4gemm6kernel13GemmUniversalIN4cute5tupleIJiiiiEEENS1_10collective13CollectiveMmaINS1_35MainloopSm100TmaUmmaWarpSpecializedILi3ELi2ELi4ENS5_IJNS4_1CILi1EEESB_SB_EEEEENS5_IJNSA_ILi64EEENSA_ILi176EEENSA_ILi128EEEEEENS_10bfloat16_tENS5_IJlSB_lEEESI_SJ_NS4_8TiledMMAINS4_8MMA_AtomIJNS4_20SM100_MMA_F16BF16_SSISI_SI_fLi64ELi176ELNS4_4UMMA5MajorE0ELSO_0ELNSN_7ScaleInE0ELSP_0EEEEEENS4_6LayoutISC_NS5_IJNSA_ILi0EEEST_ST_EEEEENS5_IJNS4_10UnderscoreESW_SW_EEEEENS4_13SM90_TMA_LOADENS4_14ComposedLayoutINS4_7SwizzleILi3ELi4ELi3EEENS4_18smem_ptr_flag_bitsILi16EEENSS_INS5_IJNSA_ILi8EEESE_EEENS5_IJSE_SB_EEEEEEEvNS4_8identityESZ_S19_vS1A_EENS_8epilogue10collective18CollectiveEpilogueINS1C_23Sm100TmaWarpSpecializedILi2ELi1ELi88ELb1ELb0EEEJSH_NS5_IJNSS_ISE_SB_EENSS_ISF_SB_EEEEESI_SJ_SI_SJ_NS1C_6fusion15FusionCallbacksIS1G_NS1K_17LinearCombinationISI_fSI_fLNS_15FloatRoundStyleE2EEESH_S1J_JEEENS4_5SM1004TMEM4LOAD26SM100_TMEM_LOAD_16dp256b2xESZ_NS10_INS11_ILi1ELi4ELi3EEES14_NSS_INS5_IJS15_NSA_ILi16EEEEEENS5_IJS1V_SB_EEEEEEENS4_17SM75_U32x4_LDSM_NENS4_14SM90_TMA_STOREES1Z_NS4_17SM90_U32x4_STSM_NENS4_39AutoVectorizingCopyWithAssumedAlignmentILi128EEEEEEvvEEEEvNT_6ParamsE,"",@"SHT_CUDA_INFO"
	.sectionflags	@""
	.align	4


	//----- nvinfo : EIATTR_CUDA_API_VERSION
	.align		4
        /*0000*/ 	.byte	0x04, 0x37
        /*0002*/ 	.short	(.L_31 - .L_30)
.L_30:
        /*0004*/ 	.word	0x00000082


	//----- nvinfo : EIATTR_KPARAM_INFO
	.align		4
.L_31:
        /*0008*/ 	.byte	0x04, 0x17
        /*000a*/ 	.short	(.L_33 - .L_32)
.L_32:
        /*000c*/ 	.word	0x00000000
        /*0010*/ 	.short	0x0000
        /*0012*/ 	.short	0x0000
        /*0014*/ 	.byte	0x00, 0xf0, 0x01, 0x20


	//----- nvinfo : EIATTR_AT_ENTRY_FRAGMENTS
	.align		4
.L_33:
        /*0018*/ 	.byte	0x04, 0x4f
        /*001a*/ 	.short	(.L_35 - .L_34)


	//   ....[0]....
.L_34:
        /*001c*/ 	.word	0x00000006


	//----- nvinfo : EIATTR_RESERVED_SMEM_USED
	.align		4
.L_35:
        /*0020*/ 	.byte	0x01, 0x41
	.zero		2


	//----- nvinfo : EIATTR_SPARSE_MMA_MASK
	.align		4
        /*0024*/ 	.byte	0x03, 0x50
        /*0026*/ 	.short	0x0000


	//----- nvinfo : EIATTR_TCGEN05_1CTA_USED
	.align		4
        /*0028*/ 	.byte	0x01, 0x51
	.zero		2


	//----- nvinfo : EIATTR_MAXREG_COUNT
	.align		4
        /*002c*/ 	.byte	0x03, 0x1b
        /*002e*/ 	.short	0x00ff


	//----- nvinfo : EIATTR_NUM_BARRIERS
	.align		4
        /*0030*/ 	.byte	0x02, 0x4c
        /*0032*/ 	.byte	0x07
	.zero		1


	//----- nvinfo : EIATTR_EXTERNS
	.align		4
        /*0034*/ 	.byte	0x04, 0x0f
        /*0036*/ 	.short	(.L_37 - .L_36)


	//   ....[0]....
	.align		4
.L_36:
        /*0038*/ 	.word	index@(__assertfail)


	//----- nvinfo : EIATTR_MERCURY_ISA_VERSION
	.align		4
.L_37:
        /*003c*/ 	.byte	0x03, 0x5f
        /*003e*/ 	.short	0x0101


	//----- nvinfo : EIATTR_INT_WARP_WIDE_INSTR_OFFSETS
	.align		4
        /*0040*/ 	.byte	0x04, 0x31
        /*0042*/ 	.short	(.L_39 - .L_38)


	//   ....[0]....
.L_38:
        /*0044*/ 	.word	0x00001ef0


	//   ....[1]....
        /*0048*/ 	.word	0x00003ac0


	//   ....[2]....
        /*004c*/ 	.word	0x00003ae0


	//   ....[3]....
        /*0050*/ 	.word	0x00003b10


	//   ....[4]....
        /*0054*/ 	.word	0x000045b0


	//   ....[5]....
        /*0058*/ 	.word	0x00004600


	//   ....[6]....
        /*005c*/ 	.word	0x00004620


	//   ....[7]....
        /*0060*/ 	.word	0x00004660


	//   ....[8]....
        /*0064*/ 	.word	0x00004810


	//   ....[9]....
        /*0068*/ 	.word	0x00004880


	//   ....[10]....
        /*006c*/ 	.word	0x000048f0


	//   ....[11]....
        /*0070*/ 	.word	0x00004a60


	//   ....[12]....
        /*0074*/ 	.word	0x00004a90


	//   ....[13]....
        /*0078*/ 	.word	0x00004ab0


	//   ....[14]....
        /*007c*/ 	.word	0x00004ad0


	//   ....[15]....
        /*0080*/ 	.word	0x00004b00


	//----- nvinfo : EIATTR_COOP_GROUP_MASK_REGIDS
	.align		4
.L_39:
        /*0084*/ 	.byte	0x04, 0x29
        /*0086*/ 	.short	(.L_41 - .L_40)


	//   ....[0]....
.L_40:
        /*0088*/ 	.word	0xffffffff


	//   ....[1]....
        /*008c*/ 	.word	0xffffffff


	//   ....[2]....
        /*0090*/ 	.word	0xffffffff


	//   ....[3]....
        /*0094*/ 	.word	0xffffffff


	//   ....[4]....
        /*0098*/ 	.word	0xffffffff


	//   ....[5]....
        /*009c*/ 	.word	0xffffffff


	//   ....[6]....
        /*00a0*/ 	.word	0xffffffff


	//   ....[7]....
        /*00a4*/ 	.word	0xffffffff


	//   ....[8]....
        /*00a8*/ 	.word	0xffffffff


	//   ....[9]....
        /*00ac*/ 	.word	0xffffffff


	//   ....[10]....
        /*00b0*/ 	.word	0xffffffff


	//   ....[11]....
        /*00b4*/ 	.word	0xffffffff


	//   ....[12]....
        /*00b8*/ 	.word	0xffffffff


	//----- nvinfo : EIATTR_COOP_GROUP_INSTR_OFFSETS
	.align		4
.L_41:
        /*00bc*/ 	.byte	0x04, 0x28
        /*00be*/ 	.short	(.L_43 - .L_42)


	//   ....[0]....
.L_42:
        /*00c0*/ 	.word	0x00000090


	//   ....[1]....
        /*00c4*/ 	.word	0x000004d0


	//   ....[2]....
        /*00c8*/ 	.word	0x00000620


	//   ....[3]....
        /*00cc*/ 	.word	0x00000780


	//   ....[4]....
        /*00d0*/ 	.word	0x00000880


	//   ....[5]....
        /*00d4*/ 	.word	0x000009f0


	//   ....[6]....
        /*00d8*/ 	.word	0x00000b90


	//   ....[7]....
        /*00dc*/ 	.word	0x00001dd0


	//   ....[8]....
        /*00e0*/ 	.word	0x00002b20


	//   ....[9]....
        /*00e4*/ 	.word	0x00002d30


	//   ....[10]....
        /*00e8*/ 	.word	0x00002d60


	//   ....[11]....
        /*00ec*/ 	.word	0x000039a0


	//   ....[12]....
        /*00f0*/ 	.word	0x00003bd0


	//----- nvinfo : EIATTR_VRC_CTA_INIT_COUNT
	.align		4
.L_43:
        /*00f4*/ 	.byte	0x02, 0x4a
        /*00f6*/ 	.byte	0x80
	.zero		1


	//----- nvinfo : EIATTR_SYSCALL_OFFSETS
	.align		4
        /*00f8*/ 	.byte	0x04, 0x46
        /*00fa*/ 	.short	(.L_45 - .L_44)


	//   ....[0]....
.L_44:
        /*00fc*/ 	.word	0x00005610


	//   ....[1]....
        /*0100*/ 	.word	0x00005700


	//   ....[2]....
        /*0104*/ 	.word	0x000060e0


	//   ....[3]....
        /*0108*/ 	.word	0x00006250


	//   ....[4]....
        /*010c*/ 	.word	0x000063c0


	//   ....[5]....
        /*0110*/ 	.word	0x00006530


	//   ....[6]....
        /*0114*/ 	.word	0x000066a0


	//   ....[7]....
        /*0118*/ 	.word	0x00006810


	//   ....[8]....
        /*011c*/ 	.word	0x00006980


	//   ....[9]....
        /*0120*/ 	.word	0x00006af0


	//   ....[10]....
        /*0124*/ 	.word	0x00006c60


	//   ....[11]....
        /*0128*/ 	.word	0x00006dd0


	//   ....[12]....
        /*012c*/ 	.word	0x00006f40


	//----- nvinfo : EIATTR_MBARRIER_INSTR_OFFSETS
	.align		4
.L_45:
        /*0130*/ 	.byte	0x04, 0x39
        /*0132*/ 	.short	(.L_47 - .L_46)


	//   ....[0]....
.L_46:
        /*0134*/ 	.word	0x000005b0
        /*0138*/ 	.word	0x000000ff
        /*013c*/ 	.word	0x00000000
        /*0140*/ 	.short	0x0100
        /*0142*/ 	.byte	0x05
	.zero		1


	//   ....[1]....
        /*0144*/ 	.word	0x000005c0
        /*0148*/ 	.word	0x000000ff
        /*014c*/ 	.word	0x00000018
        /*0150*/ 	.short	0x0100
        /*0152*/ 	.byte	0x05
	.zero		1


	//   ....[2]....
        /*0154*/ 	.word	0x000005d0
        /*0158*/ 	.word	0x000000ff
        /*015c*/ 	.word	0x00000008
        /*0160*/ 	.short	0x0100
        /*0162*/ 	.byte	0x05
	.zero		1


	//   ....[3]....
        /*0164*/ 	.word	0x000005e0
        /*0168*/ 	.word	0x000000ff
        /*016c*/ 	.word	0x00000020
        /*0170*/ 	.short	0x0100
        /*0172*/ 	.byte	0x05
	.zero		1


	//   ....[4]....
        /*0174*/ 	.word	0x000005f0
        /*0178*/ 	.word	0x000000ff
        /*017c*/ 	.word	0x00000010
        /*0180*/ 	.short	0x0100
        /*0182*/ 	.byte	0x05
	.zero		1


	//   ....[5]....
        /*0184*/ 	.word	0x00000600
        /*0188*/ 	.word	0x000000ff
        /*018c*/ 	.word	0x00000028
        /*0190*/ 	.short	0x0100
        /*0192*/ 	.byte	0x05
	.zero		1


	//   ....[6]....
        /*0194*/ 	.word	0x00000730
        /*0198*/ 	.word	0x000000ff
        /*019c*/ 	.word	0x00000030
        /*01a0*/ 	.short	0x0100
        /*01a2*/ 	.byte	0x06
	.zero		1


	//   ....[7]....
        /*01a4*/ 	.word	0x00000740
        /*01a8*/ 	.word	0x000000ff
        /*01ac*/ 	.word	0x00000040
        /*01b0*/ 	.short	0x0100
        /*01b2*/ 	.byte	0x06
	.zero		1


	//   ....[8]....
        /*01b4*/ 	.word	0x00000750
        /*01b8*/ 	.word	0x000000ff
        /*01bc*/ 	.word	0x00000038
        /*01c0*/ 	.short	0x0100
        /*01c2*/ 	.byte	0x06
	.zero		1


	//   ....[9]....
        /*01c4*/ 	.word	0x00000760
        /*01c8*/ 	.word	0x000000ff
        /*01cc*/ 	.word	0x00000048
        /*01d0*/ 	.short	0x0100
        /*01d2*/ 	.byte	0x06
	.zero		1


	//   ....[10]....
        /*01d4*/ 	.word	0x00000850
        /*01d8*/ 	.word	0x000000ff
        /*01dc*/ 	.word	0x00000050
        /*01e0*/ 	.short	0x0100
        /*01e2*/ 	.byte	0x05
	.zero		1


	//   ....[11]....
        /*01e4*/ 	.word	0x00000860
        /*01e8*/ 	.word	0x000000ff
        /*01ec*/ 	.word	0x00000058
        /*01f0*/ 	.short	0x0100
        /*01f2*/ 	.byte	0x05
	.zero		1


	//   ....[12]....
        /*01f4*/ 	.word	0x000009a0
        /*01f8*/ 	.word	0x000000ff
        /*01fc*/ 	.word	0x00000060
        /*0200*/ 	.short	0x0100
        /*0202*/ 	.byte	0x05
	.zero		1


	//   ....[13]....
        /*0204*/ 	.word	0x000009b0
        /*0208*/ 	.word	0x000000ff
        /*020c*/ 	.word	0x00000070
        /*0210*/ 	.short	0x0100
        /*0212*/ 	.byte	0x05
	.zero		1


	//   ....[14]....
        /*0214*/ 	.word	0x000009c0
        /*0218*/ 	.word	0x000000ff
        /*021c*/ 	.word	0x00000068
        /*0220*/ 	.short	0x0100
        /*0222*/ 	.byte	0x05
	.zero		1


	//   ....[15]....
        /*0224*/ 	.word	0x000009d0
        /*0228*/ 	.word	0x000000ff
        /*022c*/ 	.word	0x00000078
        /*0230*/ 	.short	0x0100
        /*0232*/ 	.byte	0x05
	.zero		1


	//   ....[16]....
        /*0234*/ 	.word	0x00000b00
        /*0238*/ 	.word	0x000000ff
        /*023c*/ 	.word	0x00000080
        /*0240*/ 	.short	0x0100
        /*0242*/ 	.byte	0x06
	.zero		1


	//   ....[17]....
        /*0244*/ 	.word	0x00000b10
        /*0248*/ 	.word	0x000000ff
        /*024c*/ 	.word	0x000000a0
        /*0250*/ 	.short	0x0100
        /*0252*/ 	.byte	0x06
	.zero		1


	//   ....[18]....
        /*0254*/ 	.word	0x00000b20
        /*0258*/ 	.word	0x000000ff
        /*025c*/ 	.word	0x00000088
        /*0260*/ 	.short	0x0100
        /*0262*/ 	.byte	0x06
	.zero		1


	//   ....[19]....
        /*0264*/ 	.word	0x00000b30
        /*0268*/ 	.word	0x000000ff
        /*026c*/ 	.word	0x000000a8
        /*0270*/ 	.short	0x0100
        /*0272*/ 	.byte	0x06
	.zero		1


	//   ....[20]....
        /*0274*/ 	.word	0x00000b40
        /*0278*/ 	.word	0x000000ff
        /*027c*/ 	.word	0x00000090
        /*0280*/ 	.short	0x0100
        /*0282*/ 	.byte	0x06
	.zero		1


	//   ....[21]....
        /*0284*/ 	.word	0x00000b50
        /*0288*/ 	.word	0x000000ff
        /*028c*/ 	.word	0x000000b0
        /*0290*/ 	.short	0x0100
        /*0292*/ 	.byte	0x06
	.zero		1


	//   ....[22]....
        /*0294*/ 	.word	0x00000b60
        /*0298*/ 	.word	0x000000ff
        /*029c*/ 	.word	0x00000098
        /*02a0*/ 	.short	0x0100
        /*02a2*/ 	.byte	0x06
	.zero		1


	//   ....[23]....
        /*02a4*/ 	.word	0x00000b70
        /*02a8*/ 	.word	0x000000ff
        /*02ac*/ 	.word	0x000000b8
        /*02b0*/ 	.short	0x0100
        /*02b2*/ 	.byte	0x06
	.zero		1


	//   ....[24]....
        /*02b4*/ 	.word	0x00000c60
        /*02b8*/ 	.word	0x000000ff
        /*02bc*/ 	.word	0x000000c0
        /*02c0*/ 	.short	0x0100
        /*02c2*/ 	.byte	0x05
	.zero		1


	//   ....[25]....
        /*02c4*/ 	.word	0x00000c70
        /*02c8*/ 	.word	0x000000ff
        /*02cc*/ 	.word	0x000000d0
        /*02d0*/ 	.short	0x0100
        /*02d2*/ 	.byte	0x05
	.zero		1


	//   ....[26]....
        /*02d4*/ 	.word	0x00000c80
        /*02d8*/ 	.word	0x000000ff
        /*02dc*/ 	.word	0x000000c8
        /*02e0*/ 	.short	0x0100
        /*02e2*/ 	.byte	0x05
	.zero		1


	//   ....[27]....
        /*02e4*/ 	.word	0x00000c90
        /*02e8*/ 	.word	0x000000ff
        /*02ec*/ 	.word	0x000000d8
        /*02f0*/ 	.short	0x0100
        /*02f2*/ 	.byte	0x05
	.zero		1


	//   ....[28]....
        /*02f4*/ 	.word	0x00001570
        /*02f8*/ 	.word	0x00000003
        /*02fc*/ 	.word	0x000000d0
        /*0300*/ 	.short	0x010a
        /*0302*/ 	.byte	0xff
	.zero		1


	//   ....[29]....
        /*0304*/ 	.word	0x000015a0
        /*0308*/ 	.word	0x00000003
        /*030c*/ 	.word	0x000000c0
        /*0310*/ 	.short	0x0101
        /*0312*/ 	.byte	0xff
	.zero		1


	//   ....[30]....
        /*0314*/ 	.word	0x00001670
        /*0318*/ 	.word	0x000000ff
        /*031c*/ 	.word	0x00000018
        /*0320*/ 	.short	0x010a
        /*0322*/ 	.byte	0x05
	.zero		1


	//   ....[31]....
        /*0324*/ 	.word	0x00001710
        /*0328*/ 	.word	0x000000ff
        /*032c*/ 	.word	0x00000018
        /*0330*/ 	.short	0x010a
        /*0332*/ 	.byte	0x21
	.zero		1


	//   ....[32]....
        /*0334*/ 	.word	0x00001860
        /*0338*/ 	.word	0x000000ff
        /*033c*/ 	.word	0x00000018
        /*0340*/ 	.short	0x010a
        /*0342*/ 	.byte	0x08
	.zero		1


	//   ....[33]....
        /*0344*/ 	.word	0x00001a30
        /*0348*/ 	.word	0x000000ff
        /*034c*/ 	.word	0x00000058
        /*0350*/ 	.short	0x0101
        /*0352*/ 	.byte	0x04
	.zero		1


	//   ....[34]....
        /*0354*/ 	.word	0x00001a50
        /*0358*/ 	.word	0x000000ff
        /*035c*/ 	.word	0x00000018
        /*0360*/ 	.short	0x010a
        /*0362*/ 	.byte	0x05
	.zero		1


	//   ....[35]....
        /*0364*/ 	.word	0x00001ad0
        /*0368*/ 	.word	0x000000ff
        /*036c*/ 	.word	0x00000018
        /*0370*/ 	.short	0x010a
        /*0372*/ 	.byte	0x21
	.zero		1


	//   ....[36]....
        /*0374*/ 	.word	0x00001c30
        /*0378*/ 	.word	0x000000ff
        /*037c*/ 	.word	0x00000018
        /*0380*/ 	.short	0x010a
        /*0382*/ 	.byte	0x08
	.zero		1


	//   ....[37]....
        /*0384*/ 	.word	0x00001e00
        /*0388*/ 	.word	0x00000002
        /*038c*/ 	.word	0x00000060
        /*0390*/ 	.short	0x010a
        /*0392*/ 	.byte	0xff
	.zero		1


	//   ....[38]....
        /*0394*/ 	.word	0x00001ec0
        /*0398*/ 	.word	0x00000002
        /*039c*/ 	.word	0x00000000
        /*03a0*/ 	.short	0x0101
        /*03a2*/ 	.byte	0xff
	.zero		1


	//   ....[39]....
        /*03a4*/ 	.word	0x00002420
        /*03a8*/ 	.word	0x000000ff
        /*03ac*/ 	.word	0x00000000
        /*03b0*/ 	.short	0x010a
        /*03b2*/ 	.byte	0x05
	.zero		1


	//   ....[40]....
        /*03b4*/ 	.word	0x000024b0
        /*03b8*/ 	.word	0x000000ff
        /*03bc*/ 	.word	0x00000000
        /*03c0*/ 	.short	0x010a
        /*03c2*/ 	.byte	0x05
	.zero		1


	//   ....[41]....
        /*03c4*/ 	.word	0x00002550
        /*03c8*/ 	.word	0x00000000
        /*03cc*/ 	.word	0x00000000
        /*03d0*/ 	.short	0x010a
        /*03d2*/ 	.byte	0xff
	.zero		1


	//   ....[42]....
        /*03d4*/ 	.word	0x00002670
        /*03d8*/ 	.word	0x00000000
        /*03dc*/ 	.word	0x000000c0
        /*03e0*/ 	.short	0x010a
        /*03e2*/ 	.byte	0xff
	.zero		1


	//   ....[43]....
        /*03e4*/ 	.word	0x000026d0
        /*03e8*/ 	.word	0x00000004
        /*03ec*/ 	.word	0x00000000
        /*03f0*/ 	.short	0x0101
        /*03f2*/ 	.byte	0xff
	.zero		1


	//   ....[44]....
        /*03f4*/ 	.word	0x000026f0
        /*03f8*/ 	.word	0x000000ff
        /*03fc*/ 	.word	0x00000070
        /*0400*/ 	.short	0x010a
        /*0402*/ 	.byte	0x05
	.zero		1


	//   ....[45]....
        /*0404*/ 	.word	0x00002810
        /*0408*/ 	.word	0x00000000
        /*040c*/ 	.word	0x00000060
        /*0410*/ 	.short	0x010a
        /*0412*/ 	.byte	0xff
	.zero		1


	//   ....[46]....
        /*0414*/ 	.word	0x00002920
        /*0418*/ 	.word	0x00000000
        /*041c*/ 	.word	0x00000000
        /*0420*/ 	.short	0x0101
        /*0422*/ 	.byte	0xff
	.zero		1


	//   ....[47]....
        /*0424*/ 	.word	0x000029b0
        /*0428*/ 	.word	0x000000ff
        /*042c*/ 	.word	0x00000070
        /*0430*/ 	.short	0x0106
        /*0432*/ 	.byte	0x05
	.zero		1


	//   ....[48]....
        /*0434*/ 	.word	0x000029d0
        /*0438*/ 	.word	0x000000ff
        /*043c*/ 	.word	0x00000070
        /*0440*/ 	.short	0x010a
        /*0442*/ 	.byte	0x05
	.zero		1


	//   ....[49]....
        /*0444*/ 	.word	0x00002a60
        /*0448*/ 	.word	0x000000ff
        /*044c*/ 	.word	0x00000070
        /*0450*/ 	.short	0x0106
        /*0452*/ 	.byte	0x04
	.zero		1


	//   ....[50]....
        /*0454*/ 	.word	0x00002aa0
        /*0458*/ 	.word	0x00000000
        /*045c*/ 	.word	0x00000070
        /*0460*/ 	.short	0x010a
        /*0462*/ 	.byte	0xff
	.zero		1


	//   ....[51]....
        /*0464*/ 	.word	0x00003060
        /*0468*/ 	.word	0x00000000
        /*046c*/ 	.word	0x00000060
        /*0470*/ 	.short	0x010a
        /*0472*/ 	.byte	0xff
	.zero		1


	//   ....[52]....
        /*0474*/ 	.word	0x00003170
        /*0478*/ 	.word	0x00000003
        /*047c*/ 	.word	0x00000000
        /*0480*/ 	.short	0x0101
        /*0482*/ 	.byte	0xff
	.zero		1


	//   ....[53]....
        /*0484*/ 	.word	0x00003180
        /*0488*/ 	.word	0x000000ff
        /*048c*/ 	.word	0x00000000
        /*0490*/ 	.short	0x010a
        /*0492*/ 	.byte	0x05
	.zero		1


	//   ....[54]....
        /*0494*/ 	.word	0x000031f0
        /*0498*/ 	.word	0x000000ff
        /*049c*/ 	.word	0x000000a0
        /*04a0*/ 	.short	0x010a
        /*04a2*/ 	.byte	0x0e
	.zero		1


	//   ....[55]....
        /*04a4*/ 	.word	0x000032c0
        /*04a8*/ 	.word	0x000000ff
        /*04ac*/ 	.word	0x00000000
        /*04b0*/ 	.short	0x010a
        /*04b2*/ 	.byte	0x13
	.zero		1


	//   ....[56]....
        /*04b4*/ 	.word	0x000033f0
        /*04b8*/ 	.word	0x000000ff
        /*04bc*/ 	.word	0x00000000
        /*04c0*/ 	.short	0x010a
        /*04c2*/ 	.byte	0x24
	.zero		1


	//   ....[57]....
        /*04c4*/ 	.word	0x000037d0
        /*04c8*/ 	.word	0x000000ff
        /*04cc*/ 	.word	0x00000000
        /*04d0*/ 	.short	0x010a
        /*04d2*/ 	.byte	0x05
	.zero		1


	//   ....[58]....
        /*04d4*/ 	.word	0x00003860
        /*04d8*/ 	.word	0x000000ff
        /*04dc*/ 	.word	0x00000000
        /*04e0*/ 	.short	0x010a
        /*04e2*/ 	.byte	0x05
	.zero		1


	//   ....[59]....
        /*04e4*/ 	.word	0x000038f0
        /*04e8*/ 	.word	0x000000ff
        /*04ec*/ 	.word	0x00000000
        /*04f0*/ 	.short	0x010a
        /*04f2*/ 	.byte	0x05
	.zero		1


	//   ....[60]....
        /*04f4*/ 	.word	0x00003980
        /*04f8*/ 	.word	0x000000ff
        /*04fc*/ 	.word	0x00000000
        /*0500*/ 	.short	0x010a
        /*0502*/ 	.byte	0x06
	.zero		1


	//   ....[61]....
        /*0504*/ 	.word	0x00003dc0
        /*0508*/ 	.word	0x00000000
        /*050c*/ 	.word	0x00000060
        /*0510*/ 	.short	0x010a
        /*0512*/ 	.byte	0xff
	.zero		1


	//   ....[62]....
        /*0514*/ 	.word	0x00003ea0
        /*0518*/ 	.word	0x00000000
        /*051c*/ 	.word	0x00000000
        /*0520*/ 	.short	0x0101
        /*0522*/ 	.byte	0xff
	.zero		1


	//   ....[63]....
        /*0524*/ 	.word	0x000041c0
        /*0528*/ 	.word	0x000000ff
        /*052c*/ 	.word	0x00000058
        /*0530*/ 	.short	0x010a
        /*0532*/ 	.byte	0x04
	.zero		1


	//   ....[64]....
        /*0534*/ 	.word	0x000043a0
        /*0538*/ 	.word	0x000000ff
        /*053c*/ 	.word	0x00000040
        /*0540*/ 	.short	0x010a
        /*0542*/ 	.byte	0x0d
	.zero		1


	//   ....[65]....
        /*0544*/ 	.word	0x00004b30
        /*0548*/ 	.word	0x000000ff
        /*054c*/ 	.word	0x00000030
        /*0550*/ 	.short	0x010b
        /*0552*/ 	.byte	0x0d
	.zero		1


	//   ....[66]....
        /*0554*/ 	.word	0x00004b90
        /*0558*/ 	.word	0x000000ff
        /*055c*/ 	.word	0x00000000
        /*0560*/ 	.short	0x0101
        /*0562*/ 	.byte	0x15
	.zero		1


	//   ....[67]....
        /*0564*/ 	.word	0x00004c40
        /*0568*/ 	.word	0x000000ff
        /*056c*/ 	.word	0x00000000
        /*0570*/ 	.short	0x010a
        /*0572*/ 	.byte	0x04
	.zero		1


	//   ....[68]....
        /*0574*/ 	.word	0x00004ce0
        /*0578*/ 	.word	0x00000000
        /*057c*/ 	.word	0x00000000
        /*0580*/ 	.short	0x010a
        /*0582*/ 	.byte	0xff
	.zero		1


	//   ....[69]....
        /*0584*/ 	.word	0x00005020
        /*0588*/ 	.word	0x00000000
        /*058c*/ 	.word	0x00000060
        /*0590*/ 	.short	0x010a
        /*0592*/ 	.byte	0xff
	.zero		1


	//   ....[70]....
        /*0594*/ 	.word	0x00005130
        /*0598*/ 	.word	0x00000000
        /*059c*/ 	.word	0x00000000
        /*05a0*/ 	.short	0x0101
        /*05a2*/ 	.byte	0xff
	.zero		1


	//   ....[71]....
        /*05a4*/ 	.word	0x00005b30
        /*05a8*/ 	.word	0x00000000
        /*05ac*/ 	.word	0x00000030
        /*05b0*/ 	.short	0x010a
        /*05b2*/ 	.byte	0xff
	.zero		1


	//   ....[72]....
        /*05b4*/ 	.word	0x00005b90
        /*05b8*/ 	.word	0x000000b0
        /*05bc*/ 	.word	0x00000080
        /*05c0*/ 	.short	0x010a
        /*05c2*/ 	.byte	0xff
	.zero		1


	//   ....[73]....
        /*05c4*/ 	.word	0x00005c90
        /*05c8*/ 	.word	0x00000000
        /*05cc*/ 	.word	0x00000030
        /*05d0*/ 	.short	0x010a
        /*05d2*/ 	.byte	0xff
	.zero		1


	//   ....[74]....
        /*05d4*/ 	.word	0x00005fc0
        /*05d8*/ 	.word	0x000000b0
        /*05dc*/ 	.word	0x00000080
        /*05e0*/ 	.short	0x010a
        /*05e2*/ 	.byte	0xff
	.zero		1


	//   ....[75]....
        /*05e4*/ 	.word	0x00007300
        /*05e8*/ 	.word	0x000000ff
        /*05ec*/ 	.word	0x00000000
        /*05f0*/ 	.short	0x0101
        /*05f2*/ 	.byte	0x05
	.zero		1


	//   ....[76]....
        /*05f4*/ 	.word	0x00008980
        /*05f8*/ 	.word	0x00000000
        /*05fc*/ 	.word	0x00000000
        /*0600*/ 	.short	0x0101
        /*0602*/ 	.byte	0xff
	.zero		1


	//   ....[77]....
        /*0604*/ 	.word	0x00008c20
        /*0608*/ 	.word	0x00000003
        /*060c*/ 	.word	0x000000d0
        /*0610*/ 	.short	0x010a
        /*0612*/ 	.byte	0xff
	.zero		1


	//   ....[78]....
        /*0614*/ 	.word	0x00008c80
        /*0618*/ 	.word	0x00000002
        /*061c*/ 	.word	0x00000018
        /*0620*/ 	.short	0x010a
        /*0622*/ 	.byte	0xff
	.zero		1


	//   ....[79]....
        /*0624*/ 	.word	0x00008ce0
        /*0628*/ 	.word	0x00000002
        /*062c*/ 	.word	0x00000018
        /*0630*/ 	.short	0x010a
        /*0632*/ 	.byte	0xff
	.zero		1


	//   ....[80]....
        /*0634*/ 	.word	0x00008d30
        /*0638*/ 	.word	0x00000002
        /*063c*/ 	.word	0x00000060
        /*0640*/ 	.short	0x010a
        /*0642*/ 	.byte	0xff
	.zero		1


	//   ....[81]....
        /*0644*/ 	.word	0x00008d90
        /*0648*/ 	.word	0x00000000
        /*064c*/ 	.word	0x00000000
        /*0650*/ 	.short	0x010a
        /*0652*/ 	.byte	0xff
	.zero		1


	//   ....[82]....
        /*0654*/ 	.word	0x00008df0
        /*0658*/ 	.word	0x00000000
        /*065c*/ 	.word	0x00000000
        /*0660*/ 	.short	0x010a
        /*0662*/ 	.byte	0xff
	.zero		1


	//   ....[83]....
        /*0664*/ 	.word	0x00008e40
        /*0668*/ 	.word	0x00000000
        /*066c*/ 	.word	0x000000c0
        /*0670*/ 	.short	0x010a
        /*0672*/ 	.byte	0xff
	.zero		1


	//   ....[84]....
        /*0674*/ 	.word	0x00008ea0
        /*0678*/ 	.word	0x00000000
        /*067c*/ 	.word	0x00000070
        /*0680*/ 	.short	0x010a
        /*0682*/ 	.byte	0xff
	.zero		1


	//   ....[85]....
        /*0684*/ 	.word	0x00008ef0
        /*0688*/ 	.word	0x00000000
        /*068c*/ 	.word	0x00000060
        /*0690*/ 	.short	0x010a
        /*0692*/ 	.byte	0xff
	.zero		1


	//   ....[86]....
        /*0694*/ 	.word	0x00008f50
        /*0698*/ 	.word	0x00000000
        /*069c*/ 	.word	0x00000070
        /*06a0*/ 	.short	0x010a
        /*06a2*/ 	.byte	0xff
	.zero		1


	//   ....[87]....
        /*06a4*/ 	.word	0x00008fa0
        /*06a8*/ 	.word	0x00000000
        /*06ac*/ 	.word	0x00000060
        /*06b0*/ 	.short	0x010a
        /*06b2*/ 	.byte	0xff
	.zero		1


	//   ....[88]....
        /*06b4*/ 	.word	0x00009000
        /*06b8*/ 	.word	0x00000003
        /*06bc*/ 	.word	0x000000a0
        /*06c0*/ 	.short	0x010a
        /*06c2*/ 	.byte	0xff
	.zero		1


	//   ....[89]....
        /*06c4*/ 	.word	0x00009060
        /*06c8*/ 	.word	0x00000000
        /*06cc*/ 	.word	0x00000000
        /*06d0*/ 	.short	0x010a
        /*06d2*/ 	.byte	0xff
	.zero		1


	//   ....[90]....
        /*06d4*/ 	.word	0x000090c0
        /*06d8*/ 	.word	0x00000000
        /*06dc*/ 	.word	0x00000000
        /*06e0*/ 	.short	0x010a
        /*06e2*/ 	.byte	0xff
	.zero		1


	//   ....[91]....
        /*06e4*/ 	.word	0x00009120
        /*06e8*/ 	.word	0x00000000
        /*06ec*/ 	.word	0x00000000
        /*06f0*/ 	.short	0x010a
        /*06f2*/ 	.byte	0xff
	.zero		1


	//   ....[92]....
        /*06f4*/ 	.word	0x00009180
        /*06f8*/ 	.word	0x00000000
        /*06fc*/ 	.word	0x00000000
        /*0700*/ 	.short	0x010a
        /*0702*/ 	.byte	0xff
	.zero		1


	//   ....[93]....
        /*0704*/ 	.word	0x000091e0
        /*0708*/ 	.word	0x00000000
        /*070c*/ 	.word	0x00000000
        /*0710*/ 	.short	0x010a
        /*0712*/ 	.byte	0xff
	.zero		1


	//   ....[94]....
        /*0714*/ 	.word	0x00009230
        /*0718*/ 	.word	0x00000000
        /*071c*/ 	.word	0x00000060
        /*0720*/ 	.short	0x010a
        /*0722*/ 	.byte	0xff
	.zero		1


	//   ....[95]....
        /*0724*/ 	.word	0x00009290
        /*0728*/ 	.word	0x00000000
        /*072c*/ 	.word	0x00000058
        /*0730*/ 	.short	0x010a
        /*0732*/ 	.byte	0xff
	.zero		1


	//   ....[96]....
        /*0734*/ 	.word	0x000092f0
        /*0738*/ 	.word	0x00000003
        /*073c*/ 	.word	0x00000040
        /*0740*/ 	.short	0x010a
        /*0742*/ 	.byte	0xff
	.zero		1


	//   ....[97]....
        /*0744*/ 	.word	0x00009350
        /*0748*/ 	.word	0x00000000
        /*074c*/ 	.word	0x00000000
        /*0750*/ 	.short	0x010a
        /*0752*/ 	.byte	0xff
	.zero		1


	//   ....[98]....
        /*0754*/ 	.word	0x000093a0
        /*0758*/ 	.word	0x00000000
        /*075c*/ 	.word	0x00000060
        /*0760*/ 	.short	0x010a
        /*0762*/ 	.byte	0xff
	.zero		1


	//   ....[99]....
        /*0764*/ 	.word	0x000093f0
        /*0768*/ 	.word	0x00000000
        /*076c*/ 	.word	0x00000030
        /*0770*/ 	.short	0x010a
        /*0772*/ 	.byte	0xff
	.zero		1


	//   ....[100]....
        /*0774*/ 	.word	0x00009440
        /*0778*/ 	.word	0x000000b0
        /*077c*/ 	.word	0x00000080
        /*0780*/ 	.short	0x010a
        /*0782*/ 	.byte	0xff
	.zero		1


	//----- nvinfo : EIATTR_NUM_MBARRIERS
	.align		4
.L_47:
        /*0784*/ 	.byte	0x03, 0x38
        /*0786*/ 	.short	0x001c


	//----- nvinfo : EIATTR_EXIT_INSTR_OFFSETS
	.align		4
        /*0788*/ 	.byte	0x04, 0x1c
        /*078a*/ 	.short	(.L_49 - .L_48)


	//   ....[0]....
.L_48:
        /*078c*/ 	.word	0x00002580


	//   ....[1]....
        /*0790*/ 	.word	0x00002a70


	//   ....[2]....
        /*0794*/ 	.word	0x00002ad0


	//   ....[3]....
        /*0798*/ 	.word	0x00003be0


	//   ....[4]....
        /*079c*/ 	.word	0x00004d10


	//   ....[5]....
        /*07a0*/ 	.word	0x00004d50


	//   ....[6]....
        /*07a4*/ 	.word	0x00008b30


	//   ....[7]....
        /*07a8*/ 	.word	0x00008bb0


	//   ....[8]....
        /*07ac*/ 	.word	0x00008be0


	//   ....[9]....
        /*07b0*/ 	.word	0x00008c10


	//----- nvinfo : EIATTR_MAX_THREADS
	.align		4
.L_49:
        /*07b4*/ 	.byte	0x04, 0x05
        /*07b6*/ 	.short	(.L_51 - .L_50)
.L_50:
        /*07b8*/ 	.word	0x00000100
        /*07bc*/ 	.word	0x00000001
        /*07c0*/ 	.word	0x00000001


	//----- nvinfo : EIATTR_CRS_STACK_SIZE
	.align		4
.L_51:
        /*07c4*/ 	.byte	0x04, 0x1e
        /*07c6*/ 	.short	(.L_53 - .L_52)
.L_52:
        /*07c8*/ 	.word	0x00000000


	//----- nvinfo : EIATTR_CBANK_PARAM_SIZE
	.align		4
.L_53:
        /*07cc*/ 	.byte	0x03, 0x19
        /*07ce*/ 	.short	0x0800


	//----- nvinfo : EIATTR_PARAM_CBANK
	.align		4
        /*07d0*/ 	.byte	0x04, 0x0a
        /*07d2*/ 	.short	(.L_55 - .L_54)
	.align		4
.L_54:
        /*07d4*/ 	.word	index@(.nv.constant0._ZN7cutlass13device_kernelINS_4gemm6kernel13GemmUniversalIN4cute5tupleIJiiiiEEENS1_10collective13CollectiveMmaINS1_35MainloopSm100TmaUmmaWarpSpecializedILi3ELi2ELi4ENS5_IJNS4_1CILi1EEESB_SB_EEEEENS5_IJNSA_ILi64EEENSA_ILi176EEENSA_ILi128EEEEEENS_10bfloat16_tENS5_IJlSB_lEEESI_SJ_NS4_8TiledMMAINS4_8MMA_AtomIJNS4_20SM100_MMA_F16BF16_SSISI_SI_fLi64ELi176ELNS4_4UMMA5MajorE0ELSO_0ELNSN_7ScaleInE0ELSP_0EEEEEENS4_6LayoutISC_NS5_IJNSA_ILi0EEEST_ST_EEEEENS5_IJNS4_10UnderscoreESW_SW_EEEEENS4_13SM90_TMA_LOADENS4_14ComposedLayoutINS4_7SwizzleILi3ELi4ELi3EEENS4_18smem_ptr_flag_bitsILi16EEENSS_INS5_IJNSA_ILi8EEESE_EEENS5_IJSE_SB_EEEEEEEvNS4_8identityESZ_S19_vS1A_EENS_8epilogue10collective18CollectiveEpilogueINS1C_23Sm100TmaWarpSpecializedILi2ELi1ELi88ELb1ELb0EEEJSH_NS5_IJNSS_ISE_SB_EENSS_ISF_SB_EEEEESI_SJ_SI_SJ_NS1C_6fusion15FusionCallbacksIS1G_NS1K_17LinearCombinationISI_fSI_fLNS_15FloatRoundStyleE2EEESH_S1J_JEEENS4_5SM1004TMEM4LOAD26SM100_TMEM_LOAD_16dp256b2xESZ_NS10_INS11_ILi1ELi4ELi3EEES14_NSS_INS5_IJS15_NSA_ILi16EEEEEENS5_IJS1V_SB_EEEEEEENS4_17SM75_U32x4_LDSM_NENS4_14SM90_TMA_STOREES1Z_NS4_17SM90_U32x4_STSM_NENS4_39AutoVectorizingCopyWithAssumedAlignmentILi128EEEEEEvvEEEEvNT_6ParamsE)
        /*07d8*/ 	.short	0x0380
        /*07da*/ 	.short	0x0800


	//----- nvinfo : EIATTR_SW_WAR
	.align		4
.L_55:
        /*07dc*/ 	.byte	0x04, 0x36
        /*07de*/ 	.short	(.L_57 - .L_56)
.L_56:
        /*07e0*/ 	.word	0x00000008
.L_57:


//--------------------- .nv.callgraph             --------------------------
	.section	.nv.callgraph,"",@"SHT_CUDA_CALLGRAPH"
	.align	4
	.sectionentsize	8
	.align		4
        /*0000*/ 	.word	0x00000000
	.align		4
        /*0004*/ 	.word	0xffffffff
	.align		4
        /*0008*/ 	.word	index@(_ZN7cutlass13device_kernelINS_4gemm6kernel13GemmUniversalIN4cute5tupleIJiiiiEEENS1_10collective13CollectiveMmaINS1_35MainloopSm100TmaUmmaWarpSpecializedILi3ELi2ELi4ENS5_IJNS4_1CILi1EEESB_SB_EEEEENS5_IJNSA_ILi64EEENSA_ILi176EEENSA_ILi128EEEEEENS_10bfloat16_tENS5_IJlSB_lEEESI_SJ_NS4_8TiledMMAINS4_8MMA_AtomIJNS4_20SM100_MMA_F16BF16_SSISI_SI_fLi64ELi176ELNS4_4UMMA5MajorE0ELSO_0ELNSN_7ScaleInE0ELSP_0EEEEEENS4_6LayoutISC_NS5_IJNSA_ILi0EEEST_ST_EEEEENS5_IJNS4_10UnderscoreESW_SW_EEEEENS4_13SM90_TMA_LOADENS4_14ComposedLayoutINS4_7SwizzleILi3ELi4ELi3EEENS4_18smem_ptr_flag_bitsILi16EEENSS_INS5_IJNSA_ILi8EEESE_EEENS5_IJSE_SB_EEEEEEEvNS4_8identityESZ_S19_vS1A_EENS_8epilogue10collective18CollectiveEpilogueINS1C_23Sm100TmaWarpSpecializedILi2ELi1ELi88ELb1ELb0EEEJSH_NS5_IJNSS_ISE_SB_EENSS_ISF_SB_EEEEESI_SJ_SI_SJ_NS1C_6fusion15FusionCallbacksIS1G_NS1K_17LinearCombinationISI_fSI_fLNS_15FloatRoundStyleE2EEESH_S1J_JEEENS4_5SM1004TMEM4LOAD26SM100_TMEM_LOAD_16dp256b2xESZ_NS10_INS11_ILi1ELi4ELi3EEES14_NSS_INS5_IJS15_NSA_ILi16EEEEEENS5_IJS1V_SB_EEEEEEENS4_17SM75_U32x4_LDSM_NENS4_14SM90_TMA_STOREES1Z_NS4_17SM90_U32x4_STSM_NENS4_39AutoVectorizingCopyWithAssumedAlignmentILi128EEEEEEvvEEEEvNT_6ParamsE)
	.align		4
        /*000c*/ 	.word	index@(__assertfail)
	.align		4
        /*0010*/ 	.word	0x00000000
	.align		4
        /*0014*/ 	.word	0xfffffffe
	.align		4
        /*0018*/ 	.word	0x00000000
	.align		4
        /*001c*/ 	.word	0xfffffffd
	.align		4
        /*0020*/ 	.word	0x00000000
	.align		4
        /*0024*/ 	.word	0xfffffffc


//--------------------- .nv.constant4             --------------------------
	.section	.nv.constant4,"a",@progbits
	.align	8
	.align		8
.nv.constant4:
        /*0000*/ 	.dword	__assertfail
	.align		8
        /*0008*/ 	.dword	__unnamed_1
	.align		8
        /*0010*/ 	.dword	__unnamed_2
	.align		8
        /*0018*/ 	.dword	_ZN39_INTERNAL_d8ef20d5_4_k_cu_1ddbc29c_75124cuda3std3__45__cpo5beginE
	.align		8
        /*0020*/ 	.dword	_ZN39_INTERNAL_d8ef20d5_4_k_cu_1ddbc29c_75124cuda3std3__45__cpo3endE
	.align		8
        /*0028*/ 	.dword	_ZN39_INTERNAL_d8ef20d5_4_k_cu_1ddbc29c_75124cuda3std3__45__cpo6cbeginE
	.align		8
        /*0030*/ 	.dword	_ZN39_INTERNAL_d8ef20d5_4_k_cu_1ddbc29c_75124cuda3std3__45__cpo4cendE
	.align		8
        /*0038*/ 	.dword	_ZN39_INTERNAL_d8ef20d5_4_k_cu_1ddbc29c_75124cuda3std3__441_GLOBAL__N__d8ef20d5_4_k_cu_1ddbc29c_75126ignoreE
	.align		8
        /*0040*/ 	.dword	_ZN39_INTERNAL_d8ef20d5_4_k_cu_1ddbc29c_75124cuda3std3__419piecewise_constructE
	.align		8
        /*0048*/ 	.dword	_ZN39_INTERNAL_d8ef20d5_4_k_cu_1ddbc29c_75124cuda3std3__48in_placeE
	.align		8
        /*0050*/ 	.dword	_ZN39_INTERNAL_d8ef20d5_4_k_cu_1ddbc29c_75124cuda3std6ranges3__45__cpo4swapE
	.align		8
        /*0058*/ 	.dword	_ZN39_INTERNAL_d8ef20d5_4_k_cu_1ddbc29c_75124cuda3std6ranges3__45__cpo9iter_moveE
	.align		8
        /*0060*/ 	.dword	_ZN39_INTERNAL_d8ef20d5_4_k_cu_1ddbc29c_75124cute7productE
	.align		8
        /*0068*/ 	.dword	_ZN39_INTERNAL_d8ef20d5_4_k_cu_1ddbc29c_75124cute1_E
	.align		8
        /*0070*/ 	.dword	$str$25
	.align		8
        /*0078*/ 	.dword	$str$26
	.align		8
        /*0080*/ 	.dword	$str$27
	.align		8
        /*0088*/ 	.dword	$str$28


//--------------------- .text._ZN7cutlass13device_kernelINS_4gemm6kernel13GemmUniversalIN4cute5tupleIJiiiiEEENS1_10collective13CollectiveMmaINS1_35MainloopSm100TmaUmmaWarpSpecializedILi3ELi2ELi4ENS5_IJNS4_1CILi1EEESB_SB_EEEEENS5_IJNSA_ILi64EEENSA_ILi176EEENSA_ILi128EEEEEENS_10bfloat16_tENS5_IJlSB_lEEESI_SJ_NS4_8TiledMMAINS4_8MMA_AtomIJNS4_20SM100_MMA_F16BF16_SSISI_SI_fLi64ELi176ELNS4_4UMMA5MajorE0ELSO_0ELNSN_7ScaleInE0ELSP_0EEEEEENS4_6LayoutISC_NS5_IJNSA_ILi0EEEST_ST_EEEEENS5_IJNS4_10UnderscoreESW_SW_EEEEENS4_13SM90_TMA_LOADENS4_14ComposedLayoutINS4_7SwizzleILi3ELi4ELi3EEENS4_18smem_ptr_flag_bitsILi16EEENSS_INS5_IJNSA_ILi8EEESE_EEENS5_IJSE_SB_EEEEEEEvNS4_8identityESZ_S19_vS1A_EENS_8epilogue10collective18CollectiveEpilogueINS1C_23Sm100TmaWarpSpecializedILi2ELi1ELi88ELb1ELb0EEEJSH_NS5_IJNSS_ISE_SB_EENSS_ISF_SB_EEEEESI_SJ_SI_SJ_NS1C_6fusion15FusionCallbacksIS1G_NS1K_17LinearCombinationISI_fSI_fLNS_15FloatRoundStyleE2EEESH_S1J_JEEENS4_5SM1004TMEM4LOAD26SM100_TMEM_LOAD_16dp256b2xESZ_NS10_INS11_ILi1ELi4ELi3EEES14_NSS_INS5_IJS15_NSA_ILi16EEEEEENS5_IJS1V_SB_EEEEEEENS4_17SM75_U32x4_LDSM_NENS4_14SM90_TMA_STOREES1Z_NS4_17SM90_U32x4_STSM_NENS4_39AutoVectorizingCopyWithAssumedAlignmentILi128EEEEEEvvEEEEvNT_6ParamsE --------------------------
	.section	.text._ZN7cutlass13device_kernelINS_4gemm6kernel13GemmUniversalIN4cute5tupleIJiiiiEEENS1_10collective13CollectiveMmaINS1_35MainloopSm100TmaUmmaWarpSpecializedILi3ELi2ELi4ENS5_IJNS4_1CILi1EEESB_SB_EEEEENS5_IJNSA_ILi64EEENSA_ILi176EEENSA_ILi128EEEEEENS_10bfloat16_tENS5_IJlSB_lEEESI_SJ_NS4_8TiledMMAINS4_8MMA_AtomIJNS4_20SM100_MMA_F16BF16_SSISI_SI_fLi64ELi176ELNS4_4UMMA5MajorE0ELSO_0ELNSN_7ScaleInE0ELSP_0EEEEEENS4_6LayoutISC_NS5_IJNSA_ILi0EEEST_ST_EEEEENS5_IJNS4_10UnderscoreESW_SW_EEEEENS4_13SM90_TMA_LOADENS4_14ComposedLayoutINS4_7SwizzleILi3ELi4ELi3EEENS4_18smem_ptr_flag_bitsILi16EEENSS_INS5_IJNSA_ILi8EEESE_EEENS5_IJSE_SB_EEEEEEEvNS4_8identityESZ_S19_vS1A_EENS_8epilogue10collective18CollectiveEpilogueINS1C_23Sm100TmaWarpSpecializedILi2ELi1ELi88ELb1ELb0EEEJSH_NS5_IJNSS_ISE_SB_EENSS_ISF_SB_EEEEESI_SJ_SI_SJ_NS1C_6fusion15FusionCallbacksIS1G_NS1K_17LinearCombinationISI_fSI_fLNS_15FloatRoundStyleE2EEESH_S1J_JEEENS4_5SM1004TMEM4LOAD26SM100_TMEM_LOAD_16dp256b2xESZ_NS10_INS11_ILi1ELi4ELi3EEES14_NSS_INS5_IJS15_NSA_ILi16EEEEEENS5_IJS1V_SB_EEEEEEENS4_17SM75_U32x4_LDSM_NENS4_14SM90_TMA_STOREES1Z_NS4_17SM90_U32x4_STSM_NENS4_39AutoVectorizingCopyWithAssumedAlignmentILi128EEEEEEvvEEEEvNT_6ParamsE,"ax",@progbits
	.align	128
.text._ZN7cutlass13device_kernelINS_4gemm6kernel13GemmUniversalIN4cute5tupleIJiiiiEEENS1_10collective13CollectiveMmaINS1_35MainloopSm100TmaUmmaWarpSpecializedILi3ELi2ELi4ENS5_IJNS4_1CILi1EEESB_SB_EEEEENS5_IJNSA_ILi64EEENSA_ILi176EEENSA_ILi128EEEEEENS_10bfloat16_tENS5_IJlSB_lEEESI_SJ_NS4_8TiledMMAINS4_8MMA_AtomIJNS4_20SM100_MMA_F16BF16_SSISI_SI_fLi64ELi176ELNS4_4UMMA5MajorE0ELSO_0ELNSN_7ScaleInE0ELSP_0EEEEEENS4_6LayoutISC_NS5_IJNSA_ILi0EEEST_ST_EEEEENS5_IJNS4_10UnderscoreESW_SW_EEEEENS4_13SM90_TMA_LOADENS4_14ComposedLayoutINS4_7SwizzleILi3ELi4ELi3EEENS4_18smem_ptr_flag_bitsILi16EEENSS_INS5_IJNSA_ILi8EEESE_EEENS5_IJSE_SB_EEEEEEEvNS4_8identityESZ_S19_vS1A_EENS_8epilogue10collective18CollectiveEpilogueINS1C_23Sm100TmaWarpSpecializedILi2ELi1ELi88ELb1ELb0EEEJSH_NS5_IJNSS_ISE_SB_EENSS_ISF_SB_EEEEESI_SJ_SI_SJ_NS1C_6fusion15FusionCallbacksIS1G_NS1K_17LinearCombinationISI_fSI_fLNS_15FloatRoundStyleE2EEESH_S1J_JEEENS4_5SM1004TMEM4LOAD26SM100_TMEM_LOAD_16dp256b2xESZ_NS10_INS11_ILi1ELi4ELi3EEES14_NSS_INS5_IJS15_NSA_ILi16EEEEEENS5_IJS1V_SB_EEEEEEENS4_17SM75_U32x4_LDSM_NENS4_14SM90_TMA_STOREES1Z_NS4_17SM90_U32x4_STSM_NENS4_39AutoVectorizingCopyWithAssumedAlignmentILi128EEEEEEvvEEEEvNT_6ParamsE:
        .type           _ZN7cutlass13device_kernelINS_4gemm6kernel13GemmUniversalIN4cute5tupleIJiiiiEEENS1_10collective13CollectiveMmaINS1_35MainloopSm100TmaUmmaWarpSpecializedILi3ELi2ELi4ENS5_IJNS4_1CILi1EEESB_SB_EEEEENS5_IJNSA_ILi64EEENSA_ILi176EEENSA_ILi128EEEEEENS_10bfloat16_tENS5_IJlSB_lEEESI_SJ_NS4_8TiledMMAINS4_8MMA_AtomIJNS4_20SM100_MMA_F16BF16_SSISI_SI_fLi64ELi176ELNS4_4UMMA5MajorE0ELSO_0ELNSN_7ScaleInE0ELSP_0EEEEEENS4_6LayoutISC_NS5_IJNSA_ILi0EEEST_ST_EEEEENS5_IJNS4_10UnderscoreESW_SW_EEEEENS4_13SM90_TMA_LOADENS4_14ComposedLayoutINS4_7SwizzleILi3ELi4ELi3EEENS4_18smem_ptr_flag_bitsILi16EEENSS_INS5_IJNSA_ILi8EEESE_EEENS5_IJSE_SB_EEEEEEEvNS4_8identityESZ_S19_vS1A_EENS_8epilogue10collective18CollectiveEpilogueINS1C_23Sm100TmaWarpSpecializedILi2ELi1ELi88ELb1ELb0EEEJSH_NS5_IJNSS_ISE_SB_EENSS_ISF_SB_EEEEESI_SJ_SI_SJ_NS1C_6fusion15FusionCallbacksIS1G_NS1K_17LinearCombinationISI_fSI_fLNS_15FloatRoundStyleE2EEESH_S1J_JEEENS4_5SM1004TMEM4LOAD26SM100_TMEM_LOAD_16dp256b2xESZ_NS10_INS11_ILi1ELi4ELi3EEES14_NSS_INS5_IJS15_NSA_ILi16EEEEEENS5_IJS1V_SB_EEEEEEENS4_17SM75_U32x4_LDSM_NENS4_14SM90_TMA_STOREES1Z_NS4_17SM90_U32x4_STSM_NENS4_39AutoVectorizingCopyWithAssumedAlignmentILi128EEEEEEvvEEEEvNT_6ParamsE,@function
        .size           _ZN7cutlass13device_kernelINS_4gemm6kernel13GemmUniversalIN4cute5tupleIJiiiiEEENS1_10collective13CollectiveMmaINS1_35MainloopSm100TmaUmmaWarpSpecializedILi3ELi2ELi4ENS5_IJNS4_1CILi1EEESB_SB_EEEEENS5_IJNSA_ILi64EEENSA_ILi176EEENSA_ILi128EEEEEENS_10bfloat16_tENS5_IJlSB_lEEESI_SJ_NS4_8TiledMMAINS4_8MMA_AtomIJNS4_20SM100_MMA_F16BF16_SSISI_SI_fLi64ELi176ELNS4_4UMMA5MajorE0ELSO_0ELNSN_7ScaleInE0ELSP_0EEEEEENS4_6LayoutISC_NS5_IJNSA_ILi0EEEST_ST_EEEEENS5_IJNS4_10UnderscoreESW_SW_EEEEENS4_13SM90_TMA_LOADENS4_14ComposedLayoutINS4_7SwizzleILi3ELi4ELi3EEENS4_18smem_ptr_flag_bitsILi16EEENSS_INS5_IJNSA_ILi8EEESE_EEENS5_IJSE_SB_EEEEEEEvNS4_8identityESZ_S19_vS1A_EENS_8epilogue10collective18CollectiveEpilogueINS1C_23Sm100TmaWarpSpecializedILi2ELi1ELi88ELb1ELb0EEEJSH_NS5_IJNSS_ISE_SB_EENSS_ISF_SB_EEEEESI_SJ_SI_SJ_NS1C_6fusion15FusionCallbacksIS1G_NS1K_17LinearCombinationISI_fSI_fLNS_15FloatRoundStyleE2EEESH_S1J_JEEENS4_5SM1004TMEM4LOAD26SM100_TMEM_LOAD_16dp256b2xESZ_NS10_INS11_ILi1ELi4ELi3EEES14_NSS_INS5_IJS15_NSA_ILi16EEEEEENS5_IJS1V_SB_EEEEEEENS4_17SM75_U32x4_LDSM_NENS4_14SM90_TMA_STOREES1Z_NS4_17SM90_U32x4_STSM_NENS4_39AutoVectorizingCopyWithAssumedAlignmentILi128EEEEEEvvEEEEvNT_6ParamsE,(.L_x_144 - _ZN7cutlass13device_kernelINS_4gemm6kernel13GemmUniversalIN4cute5tupleIJiiiiEEENS1_10collective13CollectiveMmaINS1_35MainloopSm100TmaUmmaWarpSpecializedILi3ELi2ELi4ENS5_IJNS4_1CILi1EEESB_SB_EEEEENS5_IJNSA_ILi64EEENSA_ILi176EEENSA_ILi128EEEEEENS_10bfloat16_tENS5_IJlSB_lEEESI_SJ_NS4_8TiledMMAINS4_8MMA_AtomIJNS4_20SM100_MMA_F16BF16_SSISI_SI_fLi64ELi176ELNS4_4UMMA5MajorE0ELSO_0ELNSN_7ScaleInE0ELSP_0EEEEEENS4_6LayoutISC_NS5_IJNSA_ILi0EEEST_ST_EEEEENS5_IJNS4_10UnderscoreESW_SW_EEEEENS4_13SM90_TMA_LOADENS4_14ComposedLayoutINS4_7SwizzleILi3ELi4ELi3EEENS4_18smem_ptr_flag_bitsILi16EEENSS_INS5_IJNSA_ILi8EEESE_EEENS5_IJSE_SB_EEEEEEEvNS4_8identityESZ_S19_vS1A_EENS_8epilogue10collective18CollectiveEpilogueINS1C_23Sm100TmaWarpSpecializedILi2ELi1ELi88ELb1ELb0EEEJSH_NS5_IJNSS_ISE_SB_EENSS_ISF_SB_EEEEESI_SJ_SI_SJ_NS1C_6fusion15FusionCallbacksIS1G_NS1K_17LinearCombinationISI_fSI_fLNS_15FloatRoundStyleE2EEESH_S1J_JEEENS4_5SM1004TMEM4LOAD26SM100_TMEM_LOAD_16dp256b2xESZ_NS10_INS11_ILi1ELi4ELi3EEES14_NSS_INS5_IJS15_NSA_ILi16EEEEEENS5_IJS1V_SB_EEEEEEENS4_17SM75_U32x4_LDSM_NENS4_14SM90_TMA_STOREES1Z_NS4_17SM90_U32x4_STSM_NENS4_39AutoVectorizingCopyWithAssumedAlignmentILi128EEEEEEvvEEEEvNT_6ParamsE)
        .other          _ZN7cutlass13device_kernelINS_4gemm6kernel13GemmUniversalIN4cute5tupleIJiiiiEEENS1_10collective13CollectiveMmaINS1_35MainloopSm100TmaUmmaWarpSpecializedILi3ELi2ELi4ENS5_IJNS4_1CILi1EEESB_SB_EEEEENS5_IJNSA_ILi64EEENSA_ILi176EEENSA_ILi128EEEEEENS_10bfloat16_tENS5_IJlSB_lEEESI_SJ_NS4_8TiledMMAINS4_8MMA_AtomIJNS4_20SM100_MMA_F16BF16_SSISI_SI_fLi64ELi176ELNS4_4UMMA5MajorE0ELSO_0ELNSN_7ScaleInE0ELSP_0EEEEEENS4_6LayoutISC_NS5_IJNSA_ILi0EEEST_ST_EEEEENS5_IJNS4_10UnderscoreESW_SW_EEEEENS4_13SM90_TMA_LOADENS4_14ComposedLayoutINS4_7SwizzleILi3ELi4ELi3EEENS4_18smem_ptr_flag_bitsILi16EEENSS_INS5_IJNSA_ILi8EEESE_EEENS5_IJSE_SB_EEEEEEEvNS4_8identityESZ_S19_vS1A_EENS_8epilogue10collective18CollectiveEpilogueINS1C_23Sm100TmaWarpSpecializedILi2ELi1ELi88ELb1ELb0EEEJSH_NS5_IJNSS_ISE_SB_EENSS_ISF_SB_EEEEESI_SJ_SI_SJ_NS1C_6fusion15FusionCallbacksIS1G_NS1K_17LinearCombinationISI_fSI_fLNS_15FloatRoundStyleE2EEESH_S1J_JEEENS4_5SM1004TMEM4LOAD26SM100_TMEM_LOAD_16dp256b2xESZ_NS10_INS11_ILi1ELi4ELi3EEES14_NSS_INS5_IJS15_NSA_ILi16EEEEEENS5_IJS1V_SB_EEEEEEENS4_17SM75_U32x4_LDSM_NENS4_14SM90_TMA_STOREES1Z_NS4_17SM90_U32x4_STSM_NENS4_39AutoVectorizingCopyWithAssumedAlignmentILi128EEEEEEvvEEEEvNT_6ParamsE,@"STO_CUDA_ENTRY STV_DEFAULT"
_ZN7cutlass13device_kernelINS_4gemm6kernel13GemmUniversalIN4cute5tupleIJiiiiEEENS1_10collective13CollectiveMmaINS1_35MainloopSm100TmaUmmaWarpSpecializedILi3ELi2ELi4ENS5_IJNS4_1CILi1EEESB_SB_EEEEENS5_IJNSA_ILi64EEENSA_ILi176EEENSA_ILi128EEEEEENS_10bfloat16_tENS5_IJlSB_lEEESI_SJ_NS4_8TiledMMAINS4_8MMA_AtomIJNS4_20SM100_MMA_F16BF16_SSISI_SI_fLi64ELi176ELNS4_4UMMA5MajorE0ELSO_0ELNSN_7ScaleInE0ELSP_0EEEEEENS4_6LayoutISC_NS5_IJNSA_ILi0EEEST_ST_EEEEENS5_IJNS4_10UnderscoreESW_SW_EEEEENS4_13SM90_TMA_LOADENS4_14ComposedLayoutINS4_7SwizzleILi3ELi4ELi3EEENS4_18smem_ptr_flag_bitsILi16EEENSS_INS5_IJNSA_ILi8EEESE_EEENS5_IJSE_SB_EEEEEEEvNS4_8identityESZ_S19_vS1A_EENS_8epilogue10collective18CollectiveEpilogueINS1C_23Sm100TmaWarpSpecializedILi2ELi1ELi88ELb1ELb0EEEJSH_NS5_IJNSS_ISE_SB_EENSS_ISF_SB_EEEEESI_SJ_SI_SJ_NS1C_6fusion15FusionCallbacksIS1G_NS1K_17LinearCombinationISI_fSI_fLNS_15FloatRoundStyleE2EEESH_S1J_JEEENS4_5SM1004TMEM4LOAD26SM100_TMEM_LOAD_16dp256b2xESZ_NS10_INS11_ILi1ELi4ELi3EEES14_NSS_INS5_IJS15_NSA_ILi16EEEEEENS5_IJS1V_SB_EEEEEEENS4_17SM75_U32x4_LDSM_NENS4_14SM90_TMA_STOREES1Z_NS4_17SM90_U32x4_STSM_NENS4_39AutoVectorizingCopyWithAssumedAlignmentILi128EEEEEEvvEEEEvNT_6ParamsE:
[----:B------:R-:W1:Y:S01]  /*0000*/  LDC R1, c[0x0][0x37c] ;  /* 0x0000df00ff017b82 */ /* 0x000e620000000800 */
[----:B------:R-:W2:Y:S01]  /*0010*/  S2R R241, SR_TID.X ;  /* 0x0000000000f17919 */ /* 0x000ea20000002100 */
[----:B------:R-:W3:Y:S01]  /*0020*/  LDCU.64 UR4, c[0x0][0x890] ;  /* 0x00011200ff0477ac */ /* 0x000ee20008000a00 */
[----:B------:R-:W-:Y:S02]  /*0030*/  PRMT R230, RZ, 0x7610, R230 ;  /* 0x00007610ffe67816 */ /* 0x000fe400000000e6 */
[----:B------:R-:W-:Y:S01]  /*0040*/  ELECT P5, URZ, PT ;  /* 0x0000000000ff782f */ /* 0x000fe200038a0000 */
[----:B------:R-:W4:Y:S01]  /*0050*/  LDCU.64 UR46, c[0x0][0x358] ;  /* 0x00006b00ff2e77ac */ /* 0x000f220008000a00 */
[----:B---3--:R-:W-:-:S04]  /*0060*/  UISETP.NE.U32.AND UP0, UPT, UR4, URZ, UPT ;  /* 0x000000ff0400728c */ /* 0x008fc8000bf05070 */
[----:B------:R-:W-:Y:S01]  /*0070*/  UISETP.NE.AND.EX UP0, UPT, UR5, URZ, UPT, UP0 ;  /* 0x000000ff0500728c */ /* 0x000fe2000bf05300 */
[----:B--2---:R-:W-:-:S05]  /*0080*/  SHF.R.U32.HI R235, RZ, 0x5, R241 ;  /* 0x00000005ffeb7819 */ /* 0x004fca00000116f1 */
[----:B------:R-:W2:Y:S02]  /*0090*/  SHFL.IDX PT, R0, R235, RZ, 0x1f ;  /* 0x00001fffeb007589 */ /* 0x000ea400000e0000 */
[----:B--2---:R-:W-:Y:S01]  /*00a0*/  R2UR UR8, R0 ;  /* 0x00000000000872ca */ /* 0x004fe200000e0000 */
[----:B-1--4-:R-:W-:-:S14]  /*00b0*/  BRA.U UP0, `(.L_x_0) ;  /* 0x00000001002c7547 */ /* 0x012fdc000b800000 */
[----:B------:R-:W1:Y:S02]  /*00c0*/  LDCU.64 UR6, c[0x0][0x888] ;  /* 0x00011100ff0677ac */ /* 0x000e640008000a00 */
[----:B-1----:R-:W-:-:S04]  /*00d0*/  UISETP.NE.U32.AND UP0, UPT, UR6, URZ, UPT ;  /* 0x000000ff0600728c */ /* 0x002fc8000bf05070 */
[----:B------:R-:W-:-:S09]  /*00e0*/  UISETP.NE.AND.EX UP0, UPT, UR7, URZ, UPT, UP0 ;  /* 0x000000ff0700728c */ /* 0x000fd2000bf05300 */
[----:B------:R-:W-:Y:S05]  /*00f0*/  BRA.U !UP0, `(.L_x_1) ;  /* 0x0000000108107547 */ /* 0x000fea000b800000 */
[----:B------:R-:W1:Y:S02]  /*0100*/  LDC.64 R2, c[0x0][0x888] ;  /* 0x00022200ff027b82 */ /* 0x000e640000000a00 */
[----:B-1----:R1:W5:Y:S01]  /*0110*/  LDG.E R117, desc[UR46][R2.64] ;  /* 0x0000002e02757981 */ /* 0x002362000c1e1900 */
[----:B------:R-:W-:Y:S01]  /*0120*/  HFMA2 R230, -RZ, RZ, 0, 5.9604644775390625e-08 ;  /* 0x00000001ffe67431 */ /* 0x000fe200000001ff */
[----:B------:R-:W-:Y:S05]  /*0130*/  BRA `(.L_x_0) ;  /* 0x00000000000c7947 */ /* 0x000fea0003800000 */
.L_x_1:
[----:B------:R-:W1:Y:S01]  /*0140*/  LDCU UR6, c[0x0][0x880] ;  /* 0x00011000ff0677ac */ /* 0x000e620008000800 */
[----:B------:R-:W-:Y:S01]  /*0150*/  HFMA2 R230, -RZ, RZ, 0, 5.9604644775390625e-08 ;  /* 0x00000001ffe67431 */ /* 0x000fe200000001ff */
[----:B-1----:R-:W-:-:S07]  /*0160*/  MOV R117, UR6 ;  /* 0x0000000600757c02 */ /* 0x002fce0008000f00 */
.L_x_0:
[----:B------:R-:W2:Y:S02]  /*0170*/  LDCU.64 UR6, c[0x0][0x8b0] ;  /* 0x00011600ff0677ac */ /* 0x000ea40008000a00 */
[----:B--2---:R-:W-:-:S04]  /*0180*/  UISETP.NE.U32.AND UP0, UPT, UR6, URZ, UPT ;  /* 0x000000ff0600728c */ /* 0x004fc8000bf05070 */
[----:B------:R-:W-:-:S09]  /*0190*/  UISETP.NE.AND.EX UP0, UPT, UR7, URZ, UPT, UP0 ;  /* 0x000000ff0700728c */ /* 0x000fd2000bf05300 */
[----:B------:R-:W-:Y:S05]  /*01a0*/  BRA.U UP0, `(.L_x_2) ;  /* 0x0000000100247547 */ /* 0x000fea000b800000 */
[----:B------:R-:W2:Y:S02]  /*01b0*/  LDCU.64 UR6, c[0x0][0x8a8] ;  /* 0x00011500ff0677ac */ /* 0x000ea40008000a00 */
[----:B--2---:R-:W-:-:S04]  /*01c0*/  UISETP.NE.U32.AND UP0, UPT, UR6, URZ, UPT ;  /* 0x000000ff0600728c */ /* 0x004fc8000bf05070 */
[----:B------:R-:W-:-:S09]  /*01d0*/  UISETP.NE.AND.EX UP0, UPT, UR7, URZ, UPT, UP0 ;  /* 0x000000ff0700728c */ /* 0x000fd2000bf05300 */
[----:B------:R-:W-:Y:S05]  /*01e0*/  BRA.U !UP0, `(.L_x_3) ;  /* 0x00000001080c7547 */ /* 0x000fea000b800000 */
[----:B------:R-:W2:Y:S02]  /*01f0*/  LDC.64 R114, c[0x0][0x8a8] ;  /* 0x00022a00ff727b82 */ /* 0x000ea40000000a00 */
[----:B--2---:R2:W5:Y:S01]  /*0200*/  LDG.E R114, desc[UR46][R114.64] ;  /* 0x0000002e72727981 */ /* 0x004562000c1e1900 */
[----:B------:R-:W-:Y:S05]  /*0210*/  BRA `(.L_x_2) ;  /* 0x0000000000087947 */ /* 0x000fea0003800000 */
.L_x_3:
[----:B------:R-:W2:Y:S02]  /*0220*/  LDCU UR6, c[0x0][0x8a0] ;  /* 0x00011400ff0677ac */ /* 0x000ea40008000800 */
[----:B--2---:R-:W-:Y:S02]  /*0230*/  MOV R114, UR6 ;  /* 0x0000000600727c02 */ /* 0x004fe40008000f00 */
.L_x_2:
[----:B------:R-:W-:Y:S01]  /*0240*/  IMAD.U32 R0, RZ, RZ, UR8 ;  /* 0x00000008ff007e24 */ /* 0x000fe2000f8e00ff */
[----:B------:R-:W-:Y:S04]  /*0250*/  BSSY.RECONVERGENT B0, `(.L_x_4) ;  /* 0x000000c000007945 */ /* 0x000fe80003800200 */
[C---:B------:R-:W-:Y:S02]  /*0260*/  ISETP.NE.OR P1, PT, R0.reuse, 0x1, !P5 ;  /* 0x000000010000780c */ /* 0x040fe40006f25670 */
[----:B------:R-:W-:-:S11]  /*0270*/  ISETP.NE.OR P0, PT, R0, 0x3, !P5 ;  /* 0x000000030000780c */ /* 0x000fd60006f05670 */
[----:B------:R-:W-:Y:S05]  /*0280*/  @P1 BRA `(.L_x_5) ;  /* 0x0000000000201947 */ /* 0x000fea0003800000 */
[----:B------:R-:W3:Y:S02]  /*0290*/  LDCU.64 UR6, c[0x0][0x348] ;  /* 0x00006900ff0677ac */ /* 0x000ee40008000a00 */
[----:B---3--:R-:W-:Y:S02]  /*02a0*/  UIADD3 UR10, UP1, UPT, UR6, 0x80, URZ ;  /* 0x00000080060a7890 */ /* 0x008fe4000ff3e0ff */
[----:B------:R-:W-:Y:S02]  /*02b0*/  UIADD3 UR6, UP0, UPT, UR6, 0x180, URZ ;  /* 0x0000018006067890 */ /* 0x000fe4000ff1e0ff */
[----:B------:R-:W-:Y:S02]  /*02c0*/  UIADD3.X UR11, UPT, UPT, URZ, UR7, URZ, UP1, !UPT ;  /* 0x00000007ff0b7290 */ /* 0x000fe40008ffe4ff */
[----:B------:R-:W-:-:S07]  /*02d0*/  UIADD3.X UR7, UPT, UPT, URZ, UR7, URZ, UP0, !UPT ;  /* 0x00000007ff077290 */ /* 0x000fce00087fe4ff */
[----:B------:R3:W-:Y:S02]  /*02e0*/  UTMACCTL.PF [UR10] ;  /* 0x000000000a0079b9 */ /* 0x0007e40008040000 */
[----:B------:R3:W-:Y:S02]  /*02f0*/  UTMACCTL.PF [UR6] ;  /* 0x00000000060079b9 */ /* 0x0007e40008040000 */
[----:B---3--:R-:W-:Y:S01]  /*0300*/  NOP ;  /* 0x0000000000007918 */ /* 0x008fe20000000000 */
.L_x_5:
[----:B------:R-:W-:Y:S05]  /*0310*/  BSYNC.RECONVERGENT B0 ;  /* 0x0000000000007941 */ /* 0x000fea0003800200 */
.L_x_4:
[----:B------:R-:W-:Y:S04]  /*0320*/  BSSY.RECONVERGENT B0, `(.L_x_6) ;  /* 0x000000a000007945 */ /* 0x000fe80003800200 */
        /* <DEDUP_REMOVED lines=9> */
.L_x_7:
[----:B------:R-:W-:Y:S05]  /*03c0*/  BSYNC.RECONVERGENT B0 ;  /* 0x0000000000007941 */ /* 0x000fea0003800200 */
.L_x_6:
[----:B------:R-:W3:Y:S01]  /*03d0*/  LDCU.64 UR6, c[0x0][0x888] ;  /* 0x00011100ff0677ac */ /* 0x000ee20008000a00 */
[----:B------:R-:W-:Y:S02]  /*03e0*/  UISETP.EQ.U32.AND UP1, UPT, UR4, URZ, UPT ;  /* 0x000000ff0400728c */ /* 0x000fe4000bf22070 */
[----:B------:R-:W-:Y:S02]  /*03f0*/  UPLOP3.LUT UP2, UPT, UPT, UPT, UPT, 0x80, 0x8 ;  /* 0x000000000008789c */ /* 0x000fe40003f4f070 */
[----:B---3--:R-:W-:-:S04]  /*0400*/  UISETP.NE.U32.AND UP0, UPT, UR6, URZ, UPT ;  /* 0x000000ff0600728c */ /* 0x008fc8000bf05070 */
[----:B------:R-:W-:-:S04]  /*0410*/  UISETP.NE.AND.EX UP0, UPT, UR7, URZ, UPT, UP0 ;  /* 0x000000ff0700728c */ /* 0x000fc8000bf05300 */
[----:B------:R-:W-:-:S04]  /*0420*/  UISETP.EQ.OR.EX UP3, UPT, UR5, URZ, !UP0, UP1 ;  /* 0x000000ff0500728c */ /* 0x000fc8000c762710 */
[----:B------:R-:W-:-:S05]  /*0430*/  UP2UR UR58, UPR, URZ, 0x8 ;  /* 0x00000008ff3a7883 */ /* 0x000fca0008000000 */
[----:B------:R-:W-:Y:S07]  /*0440*/  BRA.U !UP3, `(.L_x_8) ;  /* 0x000000010b207547 */ /* 0x000fee000b800000 */
[----:B------:R-:W-:Y:S01]  /*0450*/  UISETP.NE.U32.AND UP2, UPT, UR4, URZ, UPT ;  /* 0x000000ff0400728c */ /* 0x000fe2000bf45070 */
[----:B-----5:R-:W-:Y:S01]  /*0460*/  FSETP.NEU.AND P0, PT, R117, RZ, PT ;  /* 0x000000ff7500720b */ /* 0x020fe20003f0d000 */
[----:B------:R-:W-:Y:S02]  /*0470*/  USEL UR4, URZ, 0xffffffff, UP0 ;  /* 0xffffffffff047887 */ /* 0x000fe40008000000 */
[----:B------:R-:W-:-:S10]  /*0480*/  UISETP.NE.AND.EX UP2, UPT, UR5, URZ, UPT, UP2 ;  /* 0x000000ff0500728c */ /* 0x000fd4000bf45320 */
[----:B------:R-:W-:Y:S01]  /*0490*/  VOTEU.ANY UP1, P0 ;  /* 0x0000000000ff7886 */ /* 0x000fe20000020100 */
[----:B------:R-:W-:-:S04]  /*04a0*/  @!UP2 USEL UR4, URZ, 0xffffffff, UP1 ;  /* 0xffffffffff04a887 */ /* 0x000fc80008800000 */
[----:B------:R-:W-:-:S04]  /*04b0*/  ULOP3.LUT UR4, UR4, 0x1, URZ, 0xc0, !UPT ;  /* 0x0000000104047892 */ /* 0x000fc8000f8ec0ff */
[----:B------:R-:W-:-:S11]  /*04c0*/  UISETP.NE.U32.AND UP2, UPT, UR4, 0x1, UPT ;  /* 0x000000010400788c */ /* 0x000fd6000bf45070 */
.L_x_8:
[----:B-1----:R-:W1:Y:S01]  /*04d0*/  SHFL.IDX PT, R2, R235, RZ, 0x1f ;  /* 0x00001fffeb027589 */ /* 0x002e6200000e0000 */
[----:B------:R-:W-:-:S04]  /*04e0*/  UISETP.NE.AND UP1, UPT, UR8, 0x2, UPT ;  /* 0x000000020800788c */ /* 0x000fc8000bf25270 */
[----:B------:R-:W-:Y:S01]  /*04f0*/  USEL UR7, URZ, 0x1, UP1 ;  /* 0x00000001ff077887 */ /* 0x000fe20008800000 */
[----:B-1----:R-:W-:-:S13]  /*0500*/  ISETP.NE.AND P0, PT, R2, RZ, PT ;  /* 0x000000ff0200720c */ /* 0x002fda0003f05270 */
[----:B------:R-:W-:Y:S05]  /*0510*/  @P0 BRA `(.L_x_9) ;  /* 0x0000000000400947 */ /* 0x000fea0003800000 */
[----:B------:R-:W1:Y:S01]  /*0520*/  S2UR UR5, SR_CgaCtaId ;  /* 0x00000000000579c3 */ /* 0x000e620000008800 */
[----:B------:R-:W-:Y:S01]  /*0530*/  UMOV UR6, 0x400 ;  /* 0x0000040000067882 */ /* 0x000fe20000000000 */
[----:B------:R-:W-:Y:S01]  /*0540*/  UMOV UR4, 0x1 ;  /* 0x0000000100047882 */ /* 0x000fe20000000000 */
[----:B------:R-:W-:Y:S01]  /*0550*/  ELECT P0, URZ, PT ;  /* 0x0000000000ff782f */ /* 0x000fe20003800000 */
[----:B------:R-:W-:-:S04]  /*0560*/  UIADD3 UR10, UPT, UPT, -UR4, 0x100000, URZ ;  /* 0x00100000040a7890 */ /* 0x000fc8000fffe1ff */
[----:B------:R-:W-:Y:S02]  /*0570*/  USHF.L.U32 UR11, UR10, 0xb, URZ ;  /* 0x0000000b0a0b7899 */ /* 0x000fe400080006ff */
[----:B------:R-:W-:Y:S02]  /*0580*/  USHF.L.U32 UR10, UR10, 0x1, URZ ;  /* 0x000000010a0a7899 */ /* 0x000fe400080006ff */
[----:B-1----:R-:W-:Y:S01]  /*0590*/  ULEA UR5, UR5, UR6, 0x18 ;  /* 0x0000000605057291 */ /* 0x002fe2000f8ec0ff */
[----:B------:R-:W1:Y:S11]  /*05a0*/  FENCE.VIEW.ASYNC.S ;  /* 0x00000000000073c6 */ /* 0x000e760000000000 */
[----:B-1----:R1:W3:Y:S01]  /*05b0*/  SYNCS.EXCH.64 URZ, [UR5], UR10 ;  /* 0x0000000a05ff75b2 */ /* 0x0022e20008000100 */
[----:B------:R1:W4:Y:S01]  /*05c0*/  SYNCS.EXCH.64 URZ, [UR5+0x18], UR10 ;  /* 0x0000180a05ff75b2 */ /* 0x0003220008000100 */
[----:B------:R1:W1:Y:S01]  /*05d0*/  SYNCS.EXCH.64 URZ, [UR5+0x8], UR10 ;  /* 0x0000080a05ff75b2 */ /* 0x0002620008000100 */
[----:B------:R1:W1:Y:S01]  /*05e0*/  SYNCS.EXCH.64 URZ, [UR5+0x20], UR10 ;  /* 0x0000200a05ff75b2 */ /* 0x0002620008000100 */
[----:B------:R1:W1:Y:S01]  /*05f0*/  SYNCS.EXCH.64 URZ, [UR5+0x10], UR10 ;  /* 0x0000100a05ff75b2 */ /* 0x0002620008000100 */
[----:B------:R1:W1:Y:S01]  /*0600*/  SYNCS.EXCH.64 URZ, [UR5+0x28], UR10 ;  /* 0x0000280a05ff75b2 */ /* 0x0002620008000100 */
[----:B------:R-:W-:Y:S01]  /*0610*/  NOP ;  /* 0x0000000000007918 */ /* 0x000fe20000000000 */
.L_x_9:
[----:B------:R-:W2:Y:S01]  /*0620*/  SHFL.IDX PT, R2, R235, RZ, 0x1f ;  /* 0x00001fffeb027589 */ /* 0x000ea200000e0000 */
[----:B------:R-:W-:Y:S01]  /*0630*/  NOP ;  /* 0x0000000000007918 */ /* 0x000fe20000000000 */
[----:B--2---:R-:W-:-:S13]  /*0640*/  ISETP.NE.AND P0, PT, R2, 0x1, PT ;  /* 0x000000010200780c */ /* 0x004fda0003f05270 */
[----:B------:R-:W-:Y:S05]  /*0650*/  @P0 BRA `(.L_x_10) ;  /* 0x0000000000480947 */ /* 0x000fea0003800000 */
[----:B------:R-:W2:Y:S01]  /*0660*/  S2UR UR6, SR_CgaCtaId ;  /* 0x00000000000679c3 */ /* 0x000ea20000008800 */
[----:B------:R-:W-:Y:S01]  /*0670*/  UMOV UR9, 0x400 ;  /* 0x0000040000097882 */ /* 0x000fe20000000000 */
[----:B-1----:R-:W-:Y:S01]  /*0680*/  UMOV UR5, 0x20 ;  /* 0x0000002000057882 */ /* 0x002fe20000000000 */
[----:B------:R-:W-:Y:S01]  /*0690*/  UMOV UR4, 0x80 ;  /* 0x0000008000047882 */ /* 0x000fe20000000000 */
[----:B------:R-:W-:-:S04]  /*06a0*/  UIADD3 UR10, UPT, UPT, -UR5, 0x100000, URZ ;  /* 0x00100000050a7890 */ /* 0x000fc8000fffe1ff */
[----:B------:R-:W-:Y:S02]  /*06b0*/  USHF.L.U32 UR11, UR10, 0xb, URZ ;  /* 0x0000000b0a0b7899 */ /* 0x000fe400080006ff */
[----:B------:R-:W-:Y:S02]  /*06c0*/  USHF.L.U32 UR10, UR10, 0x1, URZ ;  /* 0x000000010a0a7899 */ /* 0x000fe400080006ff */
[----:B------:R-:W-:-:S04]  /*06d0*/  UIADD3 UR4, UPT, UPT, -UR4, 0x100000, URZ ;  /* 0x0010000004047890 */ /* 0x000fc8000fffe1ff */
[----:B------:R-:W-:Y:S02]  /*06e0*/  USHF.L.U32 UR5, UR4, 0xb, URZ ;  /* 0x0000000b04057899 */ /* 0x000fe400080006ff */
[----:B------:R-:W-:Y:S01]  /*06f0*/  USHF.L.U32 UR4, UR4, 0x1, URZ ;  /* 0x0000000104047899 */ /* 0x000fe200080006ff */
[----:B------:R-:W-:Y:S01]  /*0700*/  ELECT P0, URZ, PT ;  /* 0x0000000000ff782f */ /* 0x000fe20003800000 */
[----:B--2---:R-:W-:Y:S01]  /*0710*/  ULEA UR6, UR6, UR9, 0x18 ;  /* 0x0000000906067291 */ /* 0x004fe2000f8ec0ff */
[----:B------:R-:W1:Y:S11]  /*0720*/  FENCE.VIEW.ASYNC.S ;  /* 0x00000000000073c6 */ /* 0x000e760000000000 */
[----:B-1----:R2:W1:Y:S01]  /*0730*/  SYNCS.EXCH.64 URZ, [UR6+0x30], UR10 ;  /* 0x0000300a06ff75b2 */ /* 0x0024620008000100 */
[----:B------:R2:W1:Y:S01]  /*0740*/  SYNCS.EXCH.64 URZ, [UR6+0x40], UR4 ;  /* 0x0000400406ff75b2 */ /* 0x0004620008000100 */
[----:B------:R2:W1:Y:S01]  /*0750*/  SYNCS.EXCH.64 URZ, [UR6+0x38], UR10 ;  /* 0x0000380a06ff75b2 */ /* 0x0004620008000100 */
[----:B------:R2:W1:Y:S02]  /*0760*/  SYNCS.EXCH.64 URZ, [UR6+0x48], UR4 ;  /* 0x0000480406ff75b2 */ /* 0x0004640008000100 */
[----:B--2---:R-:W-:Y:S01]  /*0770*/  NOP ;  /* 0x0000000000007918 */ /* 0x004fe20000000000 */
.L_x_10:
[----:B------:R-:W2:Y:S01]  /*0780*/  SHFL.IDX PT, R2, R235, RZ, 0x1f ;  /* 0x00001fffeb027589 */ /* 0x000ea200000e0000 */
[----:B------:R-:W-:Y:S01]  /*0790*/  NOP ;  /* 0x0000000000007918 */ /* 0x000fe20000000000 */
[----:B--2---:R-:W-:-:S13]  /*07a0*/  ISETP.NE.AND P0, PT, R2, 0x3, PT ;  /* 0x000000030200780c */ /* 0x004fda0003f05270 */
[----:B------:R-:W-:Y:S05]  /*07b0*/  @P0 BRA `(.L_x_11) ;  /* 0x0000000000300947 */ /* 0x000fea0003800000 */
[----:B-1----:R-:W1:Y:S01]  /*07c0*/  S2UR UR5, SR_CgaCtaId ;  /* 0x00000000000579c3 */ /* 0x002e620000008800 */
        /* <DEDUP_REMOVED lines=8> */
[----:B-1----:R2:W1:Y:S01]  /*0850*/  SYNCS.EXCH.64 URZ, [UR5+0x50], UR10 ;  /* 0x0000500a05ff75b2 */ /* 0x0024620008000100 */
[----:B------:R2:W1:Y:S02]  /*0860*/  SYNCS.EXCH.64 URZ, [UR5+0x58], UR10 ;  /* 0x0000580a05ff75b2 */ /* 0x0004640008000100 */
[----:B--2---:R-:W-:Y:S01]  /*0870*/  NOP ;  /* 0x0000000000007918 */ /* 0x004fe20000000000 */
.L_x_11:
[----:B------:R-:W2:Y:S01]  /*0880*/  SHFL.IDX PT, R2, R235, RZ, 0x1f ;  /* 0x00001fffeb027589 */ /* 0x000ea200000e0000 */
[----:B------:R-:W-:Y:S01]  /*0890*/  NOP ;  /* 0x0000000000007918 */ /* 0x000fe20000000000 */
[----:B--2---:R-:W-:-:S13]  /*08a0*/  ISETP.NE.AND P0, PT, R2, 0x4, PT ;  /* 0x000000040200780c */ /* 0x004fda0003f05270 */
[----:B------:R-:W-:Y:S05]  /*08b0*/  @P0 BRA `(.L_x_12) ;  /* 0x00000000004c0947 */ /* 0x000fea0003800000 */
[----:B-1----:R-:W1:Y:S01]  /*08c0*/  S2UR UR5, SR_CgaCtaId ;  /* 0x00000000000579c3 */ /* 0x002e620000008800 */
[----:B------:R-:W-:Y:S01]  /*08d0*/  UMOV UR9, 0x100 ;  /* 0x0000010000097882 */ /* 0x000fe20000000000 */
[----:B------:R-:W-:Y:S01]  /*08e0*/  UMOV UR6, 0x400 ;  /* 0x0000040000067882 */ /* 0x000fe20000000000 */
[----:B------:R-:W-:Y:S01]  /*08f0*/  USEL UR9, UR9, 0xe0, UP2 ;  /* 0x000000e009097887 */ /* 0x000fe20009000000 */
[----:B------:R-:W-:Y:S01]  /*0900*/  UMOV UR4, 0x1 ;  /* 0x0000000100047882 */ /* 0x000fe20000000000 */
[----:B------:R-:W-:Y:S01]  /*0910*/  ELECT P0, URZ, PT ;  /* 0x0000000000ff782f */ /* 0x000fe20003800000 */
[----:B------:R-:W-:-:S04]  /*0920*/  UIADD3 UR10, UPT, UPT, -UR4, 0x100000, URZ ;  /* 0x00100000040a7890 */ /* 0x000fc8000fffe1ff */
[----:B------:R-:W-:Y:S02]  /*0930*/  USHF.L.U32 UR11, UR10, 0xb, URZ ;  /* 0x0000000b0a0b7899 */ /* 0x000fe400080006ff */
[----:B------:R-:W-:Y:S02]  /*0940*/  USHF.L.U32 UR10, UR10, 0x1, URZ ;  /* 0x000000010a0a7899 */ /* 0x000fe400080006ff */
[----:B------:R-:W-:-:S04]  /*0950*/  UIADD3 UR12, UPT, UPT, -UR9, 0x100000, URZ ;  /* 0x00100000090c7890 */ /* 0x000fc8000fffe1ff */
[----:B------:R-:W-:Y:S02]  /*0960*/  USHF.L.U32 UR13, UR12, 0xb, URZ ;  /* 0x0000000b0c0d7899 */ /* 0x000fe400080006ff */
[----:B------:R-:W-:Y:S02]  /*0970*/  USHF.L.U32 UR12, UR12, 0x1, URZ ;  /* 0x000000010c0c7899 */ /* 0x000fe400080006ff */
[----:B-1----:R-:W-:Y:S01]  /*0980*/  ULEA UR5, UR5, UR6, 0x18 ;  /* 0x0000000605057291 */ /* 0x002fe2000f8ec0ff */
[----:B------:R-:W1:Y:S11]  /*0990*/  FENCE.VIEW.ASYNC.S ;  /* 0x00000000000073c6 */ /* 0x000e760000000000 */
[----:B-1----:R2:W1:Y:S01]  /*09a0*/  SYNCS.EXCH.64 URZ, [UR5+0x60], UR10 ;  /* 0x0000600a05ff75b2 */ /* 0x0024620008000100 */
[----:B------:R2:W1:Y:S01]  /*09b0*/  SYNCS.EXCH.64 URZ, [UR5+0x70], UR12 ;  /* 0x0000700c05ff75b2 */ /* 0x0004620008000100 */
[----:B------:R2:W1:Y:S01]  /*09c0*/  SYNCS.EXCH.64 URZ, [UR5+0x68], UR10 ;  /* 0x0000680a05ff75b2 */ /* 0x0004620008000100 */
[----:B------:R2:W1:Y:S02]  /*09d0*/  SYNCS.EXCH.64 URZ, [UR5+0x78], UR12 ;  /* 0x0000780c05ff75b2 */ /* 0x0004640008000100 */
[----:B--2---:R-:W-:Y:S01]  /*09e0*/  NOP ;  /* 0x0000000000007918 */ /* 0x004fe20000000000 */
.L_x_12:
        /* <DEDUP_REMOVED lines=20> */
[----:B------:R2:W1:Y:S01]  /*0b30*/  SYNCS.EXCH.64 URZ, [UR6+0xa8], UR4 ;  /* 0x0000a80406ff75b2 */ /* 0x0004620008000100 */
[----:B------:R2:W1:Y:S01]  /*0b40*/  SYNCS.EXCH.64 URZ, [UR6+0x90], UR10 ;  /* 0x0000900a06ff75b2 */ /* 0x0004620008000100 */
[----:B------:R2:W1:Y:S01]  /*0b50*/  SYNCS.EXCH.64 URZ, [UR6+0xb0], UR4 ;  /* 0x0000b00406ff75b2 */ /* 0x0004620008000100 */
[----:B------:R2:W1:Y:S01]  /*0b60*/  SYNCS.EXCH.64 URZ, [UR6+0x98], UR10 ;  /* 0x0000980a06ff75b2 */ /* 0x0004620008000100 */
[----:B------:R2:W1:Y:S02]  /*0b70*/  SYNCS.EXCH.64 URZ, [UR6+0xb8], UR4 ;  /* 0x0000b80406ff75b2 */ /* 0x0004640008000100 */
[----:B--2---:R-:W-:Y:S01]  /*0b80*/  NOP ;  /* 0x0000000000007918 */ /* 0x004fe20000000000 */
.L_x_13:
        /* <DEDUP_REMOVED lines=18> */
.L_x_14:
[----:B-1----:R-:W1:Y:S01]  /*0cb0*/  S2UR UR5, SR_CTAID.X ;  /* 0x00000000000579c3 */ /* 0x002e620000002500 */
[----:B------:R-:W-:-:S05]  /*0cc0*/  CS2R.32 R229, SR_CgaSize ;  /* 0x0000000000e57805 */ /* 0x000fca0000008a00 */
[----:B------:R-:W-:-:S05]  /*0cd0*/  IMAD R229, R229, -0xa0, RZ ;  /* 0xffffff60e5e57824 */ /* 0x000fca00078e02ff */
[----:B------:R-:W-:-:S14]  /*0ce0*/  R2UR UR9, R229 ;  /* 0x00000000e50972ca */ /* 0x000fdc00000e0000 */
[----:B------:R-:W2:Y:S01]  /*0cf0*/  LDCU UR9, c[0x0][UR9+0x2b0] ;  /* 0x00005600090977ac */ /* 0x000ea20008000800 */
[----:B------:R-:W-:Y:S01]  /*0d00*/  NOP ;  /* 0x0000000000007918 */ /* 0x000fe20000000000 */
[----:B------:R-:W-:-:S05]  /*0d10*/  CS2R.32 R229, SR_CgaSize ;  /* 0x0000000000e57805 */ /* 0x000fca0000008a00 */
[----:B------:R-:W-:-:S05]  /*0d20*/  IMAD R229, R229, -0xa0, RZ ;  /* 0xffffff60e5e57824 */ /* 0x000fca00078e02ff */
[----:B------:R-:W-:-:S14]  /*0d30*/  R2UR UR6, R229 ;  /* 0x00000000e50672ca */ /* 0x000fdc00000e0000 */
[----:B------:R-:W3:Y:S01]  /*0d40*/  LDCU UR6, c[0x0][UR6+0x2b4] ;  /* 0x00005680060677ac */ /* 0x000ee20008000800 */
[----:B------:R-:W4:Y:S08]  /*0d50*/  S2UR UR4, SR_CTAID.Y ;  /* 0x00000000000479c3 */ /* 0x000f300000002600 */
[----:B------:R-:W3:Y:S01]  /*0d60*/  LDC R9, c[0x0][0xb24] ;  /* 0x0002c900ff097b82 */ /* 0x000ee20000000800 */
[----:B-1----:R-:W-:-:S02]  /*0d70*/  I2FP.F32.U32 R4, UR5 ;  /* 0x0000000500047c45 */ /* 0x002fc40008201000 */
[----:B------:R-:W-:-:S05]  /*0d80*/  CS2R.32 R5, SR_CgaSize ;  /* 0x0000000000057805 */ /* 0x000fca0000008a00 */
[----:B------:R-:W-:-:S06]  /*0d90*/  IMAD R5, R5, -0xa0, RZ ;  /* 0xffffff6005057824 */ /* 0x000fcc00078e02ff */
[----:B------:R-:W1:Y:S01]  /*0da0*/  LDC R5, c[0x0][R5+0x2a0] ;  /* 0x0000a80005057b82 */ /* 0x000e620000000800 */
[----:B------:R-:W-:Y:S01]  /*0db0*/  MOV R229, UR5 ;  /* 0x0000000500e57c02 */ /* 0x000fe20008000f00 */
[----:B--2---:R-:W-:Y:S01]  /*0dc0*/  FMUL R4, R4, UR9 ;  /* 0x0000000904047c20 */ /* 0x004fe20008400000 */
[----:B----4-:R-:W-:Y:S02]  /*0dd0*/  I2FP.F32.U32 R2, UR4 ;  /* 0x0000000400027c45 */ /* 0x010fe40008201000 */
[----:B------:R-:W-:-:S05]  /*0de0*/  CS2R.32 R3, SR_CgaSize ;  /* 0x0000000000037805 */ /* 0x000fca0000008a00 */
[----:B------:R-:W-:-:S06]  /*0df0*/  IMAD R3, R3, -0xa0, RZ ;  /* 0xffffff6003037824 */ /* 0x000fcc00078e02ff */
[----:B------:R-:W2:Y:S01]  /*0e00*/  LDC R3, c[0x0][R3+0x2a4] ;  /* 0x0000a90003037b82 */ /* 0x000ea20000000800 */
[----:B------:R-:W4:Y:S01]  /*0e10*/  F2I.U32.TRUNC.NTZ R228, R4 ;  /* 0x0000000400e47305 */ /* 0x000f22000020f000 */
[----:B------:R-:W-:Y:S01]  /*0e20*/  MOV R219, UR4 ;  /* 0x0000000400db7c02 */ /* 0x000fe20008000f00 */
[----:B---3--:R-:W-:-:S05]  /*0e30*/  FMUL R2, R2, UR6 ;  /* 0x0000000602027c20 */ /* 0x008fca0008400000 */
[----:B------:R-:W-:Y:S01]  /*0e40*/  BAR.SYNC.DEFER_BLOCKING 0x0 ;  /* 0x0000000000007b1d */ /* 0x000fe20000010000 */
[----:B------:R-:W-:-:S05]  /*0e50*/  ISETP.GE.AND P0, PT, R9, 0x1, PT ;  /* 0x000000010900780c */ /* 0x000fca0003f06270 */
[----:B------:R-:W3:Y:S02]  /*0e60*/  F2I.U32.TRUNC.NTZ R218, R2 ;  /* 0x0000000200da7305 */ /* 0x000ee4000020f000 */
[----:B------:R-:W2:Y:S01]  /*0e70*/  S2UR UR36, SR_CTAID.Z ;  /* 0x00000000002479c3 */ /* 0x000ea20000002700 */
[----:B----4-:R-:W-:-:S05]  /*0e80*/  IADD3 R228, PT, PT, -R228, RZ, RZ ;  /* 0x000000ffe4e47210 */ /* 0x010fca0007ffe1ff */
[----:B-1----:R-:W-:Y:S01]  /*0e90*/  IMAD R228, R5, R228, UR5 ;  /* 0x0000000505e47e24 */ /* 0x002fe2000f8e02e4 */
[----:B---3--:R-:W-:-:S05]  /*0ea0*/  IADD3 R218, PT, PT, -R218, RZ, RZ ;  /* 0x000000ffdada7210 */ /* 0x008fca0007ffe1ff */
[----:B--2---:R-:W-:Y:S01]  /*0eb0*/  IMAD R218, R3, R218, UR4 ;  /* 0x0000000403da7e24 */ /* 0x004fe2000f8e02da */
[----:B------:R-:W-:Y:S06]  /*0ec0*/  @!P0 BRA `(.L_x_15) ;  /* 0x0000000000b88947 */ /* 0x000fec0003800000 */
[----:B------:R-:W1:Y:S01]  /*0ed0*/  LDC.64 R4, c[0x0][0xb18] ;  /* 0x0002c600ff047b82 */ /* 0x000e620000000a00 */
[----:B------:R-:W-:-:S07]  /*0ee0*/  ISETP.NE.AND P0, PT, R9, 0x1, PT ;  /* 0x000000010900780c */ /* 0x000fce0003f05270 */
[----:B------:R-:W2:Y:S08]  /*0ef0*/  LDC R10, c[0x0][0xb0c] ;  /* 0x0002c300ff0a7b82 */ /* 0x000eb00000000800 */
[----:B------:R-:W3:Y:S08]  /*0f00*/  LDC R11, c[0x0][0x370] ;  /* 0x0000dc00ff0b7b82 */ /* 0x000ef00000000800 */
[----:B------:R-:W4:Y:S01]  /*0f10*/  LDC R12, c[0x0][0x374] ;  /* 0x0000dd00ff0c7b82 */ /* 0x000f220000000800 */
[----:B-1----:R-:W-:-:S07]  /*0f20*/  ISETP.NE.AND P1, PT, R4, 0x1, PT ;  /* 0x000000010400780c */ /* 0x002fce0003f25270 */
[----:B------:R-:W3:Y:S01]  /*0f30*/  LDC.64 R6, c[0x0][0xb10] ;  /* 0x0002c400ff067b82 */ /* 0x000ee20000000a00 */
[----:B--2---:R-:W-:-:S07]  /*0f40*/  ISETP.NE.AND P2, PT, R10, 0x1, PT ;  /* 0x000000010a00780c */ /* 0x004fce0003f45270 */
[----:B------:R-:W1:Y:S08]  /*0f50*/  LDC R8, c[0x0][0xb20] ;  /* 0x0002c800ff087b82 */ /* 0x000e700000000800 */
[----:B------:R-:W2:Y:S01]  /*0f60*/  LDC.64 R2, c[0x0][0xb28] ;  /* 0x0002ca00ff027b82 */ /* 0x000ea20000000a00 */
[----:B----4-:R-:W-:-:S04]  /*0f70*/  IMAD.HI.U32 R13, R12, R5, RZ ;  /* 0x000000050c0d7227 */ /* 0x010fc800078e00ff */
[----:B------:R-:W-:-:S04]  /*0f80*/  IMAD.HI.U32 R5, R219, R5, RZ ;  /* 0x00000005db057227 */ /* 0x000fc800078e00ff */
[----:B---3--:R-:W-:-:S04]  /*0f90*/  IMAD.HI.U32 R14, R11, R6, RZ ;  /* 0x000000060b0e7227 */ /* 0x008fc800078e00ff */
[----:B------:R-:W-:Y:S01]  /*0fa0*/  IMAD.HI.U32 R16, R229, R6, RZ ;  /* 0x00000006e5107227 */ /* 0x000fe200078e00ff */
[-C--:B------:R-:W-:Y:S02]  /*0fb0*/  @P2 SHF.R.U32.HI R11, RZ, R7.reuse, R14 ;  /* 0x00000007ff0b2219 */ /* 0x080fe4000001160e */
[-C--:B-1----:R-:W-:Y:S02]  /*0fc0*/  @P1 SHF.R.U32.HI R12, RZ, R8.reuse, R13 ;  /* 0x00000008ff0c1219 */ /* 0x082fe4000001160d */
[----:B------:R-:W-:Y:S02]  /*0fd0*/  SHF.R.U32.HI R8, RZ, R8, R5 ;  /* 0x00000008ff087219 */ /* 0x000fe40000011605 */
[----:B------:R-:W-:Y:S02]  /*0fe0*/  SHF.R.U32.HI R16, RZ, R7, R16 ;  /* 0x00000007ff107219 */ /* 0x000fe40000011610 */
[----:B------:R-:W-:Y:S01]  /*0ff0*/  SEL R5, R219, R8, !P1 ;  /* 0x00000008db057207 */ /* 0x000fe20004800000 */
[----:B--2---:R-:W-:Y:S01]  /*1000*/  IMAD.HI.U32 R14, R12, R2, RZ ;  /* 0x000000020c0e7227 */ /* 0x004fe200078e00ff */
[----:B------:R-:W-:-:S03]  /*1010*/  SEL R7, R229, R16, !P2 ;  /* 0x00000010e5077207 */ /* 0x000fc60005000000 */
[----:B------:R-:W-:Y:S01]  /*1020*/  IMAD.HI.U32 R6, R11, R2, RZ ;  /* 0x000000020b067227 */ /* 0x000fe200078e00ff */
[----:B------:R-:W-:-:S04]  /*1030*/  @P0 SHF.R.U32.HI R12, RZ, R3, R14 ;  /* 0x00000003ff0c0219 */ /* 0x000fc8000001160e */
[----:B------:R-:W-:Y:S01]  /*1040*/  @P0 SHF.R.U32.HI R11, RZ, R3, R6 ;  /* 0x00000003ff0b0219 */ /* 0x000fe20000011606 */
[----:B------:R-:W-:-:S04]  /*1050*/  IMAD R12, R12, R9, RZ ;  /* 0x000000090c0c7224 */ /* 0x000fc800078e02ff */
[----:B------:R-:W-:Y:S01]  /*1060*/  IMAD R6, R11, R9, RZ ;  /* 0x000000090b067224 */ /* 0x000fe200078e02ff */
[----:B------:R-:W-:-:S04]  /*1070*/  ISETP.GE.AND P1, PT, R5, R12, PT ;  /* 0x0000000c0500720c */ /* 0x000fc80003f26270 */
[----:B------:R-:W-:Y:S01]  /*1080*/  ISETP.GE.OR P1, PT, R7, R6, P1 ;  /* 0x000000060700720c */ /* 0x000fe20000f26670 */
[----:B------:R-:W-:-:S05]  /*1090*/  IMAD.HI.U32 R6, R5, R2, RZ ;  /* 0x0000000205067227 */ /* 0x000fca00078e00ff */
[----:B------:R-:W-:-:S04]  /*10a0*/  SHF.R.U32.HI R6, RZ, R3, R6 ;  /* 0x00000003ff067219 */ /* 0x000fc80000011606 */
[----:B------:R-:W-:-:S03]  /*10b0*/  SEL R6, R5, R6, !P0 ;  /* 0x0000000605067207 */ /* 0x000fc60004000000 */
[----:B------:R-:W-:Y:S01]  /*10c0*/  @!P1 IMAD.HI.U32 R8, R7, R2, RZ ;  /* 0x0000000207089227 */ /* 0x000fe200078e00ff */
[----:B------:R-:W-:-:S04]  /*10d0*/  IADD3 R2, PT, PT, -R6, RZ, RZ ;  /* 0x000000ff06027210 */ /* 0x000fc80007ffe1ff */
[----:B------:R-:W-:Y:S01]  /*10e0*/  @!P1 SHF.R.U32.HI R8, RZ, R3, R8 ;  /* 0x00000003ff089219 */ /* 0x000fe20000011608 */
[----:B------:R-:W-:-:S03]  /*10f0*/  IMAD R2, R9, R2, R5 ;  /* 0x0000000209027224 */ /* 0x000fc600078e0205 */
[----:B------:R-:W-:Y:S02]  /*1100*/  @!P1 SEL R3, R7, R8, !P0 ;  /* 0x0000000807039207 */ /* 0x000fe40004000000 */
[----:B------:R-:W-:-:S03]  /*1110*/  IADD3 R8, PT, PT, -R5, RZ, RZ ;  /* 0x000000ff05087210 */ /* 0x000fc60007ffe1ff */
[--C-:B------:R-:W-:Y:S02]  /*1120*/  @!P1 IMAD.IADD R6, R6, 0x1, -R3.reuse ;  /* 0x0000000106069824 */ /* 0x100fe400078e0a03 */
[----:B------:R-:W-:Y:S01]  /*1130*/  @!P1 IMAD R3, R2, R11, R3 ;  /* 0x0000000b02039224 */ /* 0x000fe200078e0203 */
[----:B------:R-:W-:Y:S01]  /*1140*/  IADD3 R2, PT, PT, -R7, RZ, RZ ;  /* 0x000000ff07027210 */ /* 0x000fe20007ffe1ff */
[----:B------:R-:W-:Y:S02]  /*1150*/  @!P1 IMAD R5, R6, R9, R7 ;  /* 0x0000000906059224 */ /* 0x000fe400078e0207 */
[----:B------:R-:W-:Y:S02]  /*1160*/  IMAD R8, R4, R8, R219 ;  /* 0x0000000804087224 */ /* 0x000fe400078e02db */
[----:B------:R-:W-:Y:S02]  /*1170*/  @!P1 IMAD.MOV.U32 R7, RZ, RZ, R3 ;  /* 0x000000ffff079224 */ /* 0x000fe400078e0003 */
[----:B------:R-:W-:-:S02]  /*1180*/  IMAD R2, R10, R2, R229 ;  /* 0x000000020a027224 */ /* 0x000fc400078e02e5 */
[----:B------:R-:W-:Y:S02]  /*1190*/  IMAD R219, R5, R4, R8 ;  /* 0x0000000405db7224 */ /* 0x000fe400078e0208 */
[----:B------:R-:W-:Y:S02]  /*11a0*/  IMAD R229, R7, R10, R2 ;  /* 0x0000000a07e57224 */ /* 0x000fe400078e0202 */
.L_x_15:
[----:B------:R-:W1:Y:S01]  /*11b0*/  LDCU UR4, c[0x0][0xb30] ;  /* 0x00016600ff0477ac */ /* 0x000e620008000800 */
[----:B------:R-:W2:Y:S08]  /*11c0*/  S2UR UR37, SR_CgaCtaId ;  /* 0x00000000002579c3 */ /* 0x000eb00000008800 */
[----:B------:R-:W3:Y:S01]  /*11d0*/  LDC R108, c[0x0][0xb24] ;  /* 0x0002c900ff6c7b82 */ /* 0x000ee20000000800 */
[----:B-1----:R-:W-:-:S09]  /*11e0*/  UISETP.NE.AND UP1, UPT, UR4, 0x1, UPT ;  /* 0x000000010400788c */ /* 0x002fd2000bf25270 */
[----:B--2---:R-:W-:Y:S05]  /*11f0*/  BRA.U UP1, `(.L_x_16) ;  /* 0x0000000101407547 */ /* 0x004fea000b800000 */
[----:B------:R-:W1:Y:S08]  /*1200*/  LDC.64 R4, c[0x0][0xb10] ;  /* 0x0002c400ff047b82 */ /* 0x000e700000000a00 */
[----:B------:R-:W2:Y:S08]  /*1210*/  LDC.64 R2, c[0x0][0xb18] ;  /* 0x0002c600ff027b82 */ /* 0x000eb00000000a00 */
[----:B------:R-:W4:Y:S08]  /*1220*/  LDC R6, c[0x0][0xb20] ;  /* 0x0002c800ff067b82 */ /* 0x000f300000000800 */
[----:B------:R-:W3:Y:S01]  /*1230*/  LDC R8, c[0x0][0xb0c] ;  /* 0x0002c300ff087b82 */ /* 0x000ee20000000800 */
[----:B-1----:R-:W-:-:S05]  /*1240*/  IMAD.HI.U32 R4, R229, R4, RZ ;  /* 0x00000004e5047227 */ /* 0x002fca00078e00ff */
[----:B------:R-:W-:Y:S01]  /*1250*/  SHF.R.U32.HI R4, RZ, R5, R4 ;  /* 0x00000005ff047219 */ /* 0x000fe20000011604 */
[----:B--2---:R-:W-:Y:S01]  /*1260*/  IMAD.HI.U32 R3, R219, R3, RZ ;  /* 0x00000003db037227 */ /* 0x004fe200078e00ff */
[----:B------:R-:W-:-:S04]  /*1270*/  ISETP.NE.AND P0, PT, R2, 0x1, PT ;  /* 0x000000010200780c */ /* 0x000fc80003f05270 */
[----:B----4-:R-:W-:-:S04]  /*1280*/  SHF.R.U32.HI R6, RZ, R6, R3 ;  /* 0x00000006ff067219 */ /* 0x010fc80000011603 */
[----:B------:R-:W-:Y:S02]  /*1290*/  SEL R3, R219, R6, !P0 ;  /* 0x00000006db037207 */ /* 0x000fe40004000000 */
[----:B---3--:R-:W-:-:S04]  /*12a0*/  ISETP.NE.AND P1, PT, R8, 0x1, PT ;  /* 0x000000010800780c */ /* 0x008fc80003f25270 */
[----:B------:R-:W-:-:S05]  /*12b0*/  SEL R4, R229, R4, !P1 ;  /* 0x00000004e5047207 */ /* 0x000fca0004800000 */
[----:B------:R-:W-:Y:S02]  /*12c0*/  IMAD.IADD R5, R3, 0x1, -R4 ;  /* 0x0000000103057824 */ /* 0x000fe400078e0a04 */
[----:B------:R-:W-:Y:S02]  /*12d0*/  IMAD.IADD R3, R4, 0x1, -R3 ;  /* 0x0000000104037824 */ /* 0x000fe400078e0a03 */
[----:B------:R-:W-:Y:S02]  /*12e0*/  IMAD R229, R5, R8, R229 ;  /* 0x0000000805e57224 */ /* 0x000fe400078e02e5 */
[----:B------:R-:W-:-:S07]  /*12f0*/  IMAD R219, R3, R2, R219 ;  /* 0x0000000203db7224 */ /* 0x000fce00078e02db */
.L_x_16:
[----:B------:R-:W-:Y:S01]  /*1300*/  BAR.SYNC.DEFER_BLOCKING 0x0 ;  /* 0x0000000000007b1d */ /* 0x000fe20000010000 */
[----:B------:R-:W-:Y:S01]  /*1310*/  UISETP.NE.AND UP1, UPT, UR8, 0x2, UPT ;  /* 0x000000020800788c */ /* 0x000fe2000bf25270 */
[----:B------:R-:W-:Y:S02]  /*1320*/  ISETP.NE.OR P5, PT, R0, 0x2, !P5 ;  /* 0x000000020000780c */ /* 0x000fe40006fa5670 */
[----:B------:R-:W-:-:S06]  /*1330*/  LOP3.LUT R2, R241, 0x1f, RZ, 0xc0, !PT ;  /* 0x0000001ff1027812 */ /* 0x000fcc00078ec0ff */
[----:B------:R-:W-:Y:S05]  /*1340*/  BRA.U UP1, `(.L_x_17) ;  /* 0x0000001101947547 */ /* 0x000fea000b800000 */
[----:B------:R-:W1:Y:S01]  /*1350*/  LDCU UR15, c[0x0][0x38c] ;  /* 0x00007180ff0f77ac */ /* 0x000e620008000800 */
[----:B------:R-:W2:Y:S01]  /*1360*/  LDC R9, c[0x0][0x370] ;  /* 0x0000dc00ff097b82 */ /* 0x000ea20000000800 */
[----:B------:R-:W-:Y:S01]  /*1370*/  PLOP3.LUT P1, PT, PT, PT, UP2, 0x80, 0x8 ;  /* 0x000000000008781c */ /* 0x000fe20003f2f028 */
[----:B------:R-:W-:Y:S01]  /*1380*/  HFMA2 R12, -RZ, RZ, 0, 0 ;  /* 0x00000000ff0c7431 */ /* 0x000fe200000001ff */
[----:B------:R-:W-:Y:S01]  /*1390*/  ISETP.EQ.OR P4, PT, R2, RZ, P5 ;  /* 0x000000ff0200720c */ /* 0x000fe20002f82670 */
[----:B------:R-:W-:Y:S01]  /*13a0*/  IMAD.MOV.U32 R15, RZ, RZ, 0x1 ;  /* 0x00000001ff0f7424 */ /* 0x000fe200078e00ff */
[----:B------:R-:W-:Y:S01]  /*13b0*/  PLOP3.LUT P1, PT, P1, PT, PT, 0x8, 0x80 ;  /* 0x000000000080781c */ /* 0x000fe20000f2e170 */
[----:B------:R-:W-:Y:S01]  /*13c0*/  IMAD.MOV.U32 R14, RZ, RZ, RZ ;  /* 0x000000ffff0e7224 */ /* 0x000fe200078e00ff */
[----:B------:R-:W-:Y:S01]  /*13d0*/  MOV R8, 0x1 ;  /* 0x0000000100087802 */ /* 0x000fe20000000f00 */
[----:B------:R-:W4:Y:S01]  /*13e0*/  LDC R0, c[0x0][0x374] ;  /* 0x0000dd00ff007b82 */ /* 0x000f220000000800 */
[----:B------:R-:W-:Y:S01]  /*13f0*/  IMAD.MOV.U32 R10, RZ, RZ, RZ ;  /* 0x000000ffff0a7224 */ /* 0x000fe200078e00ff */
[----:B------:R-:W2:Y:S01]  /*1400*/  LDCU.64 UR30, c[0x0][0x348] ;  /* 0x00006900ff1e77ac */ /* 0x000ea20008000a00 */
[----:B------:R-:W-:Y:S01]  /*1410*/  UMOV UR13, URZ ;  /* 0x000000ff000d7c82 */ /* 0x000fe20008000000 */
[----:B-1----:R-:W-:-:S04]  /*1420*/  UIADD3 UR5, UPT, UPT, UR15, 0x7f, URZ ;  /* 0x0000007f0f057890 */ /* 0x002fc8000fffe0ff */
[----:B------:R-:W-:-:S04]  /*1430*/  USHF.R.S32.HI UR4, URZ, 0x1f, UR5 ;  /* 0x0000001fff047899 */ /* 0x000fc80008011405 */
[----:B------:R-:W-:-:S04]  /*1440*/  ULEA.HI UR4, UR4, UR5, URZ, 0x7 ;  /* 0x0000000504047291 */ /* 0x000fc8000f8f38ff */
[----:B------:R-:W-:Y:S02]  /*1450*/  USHF.R.S32.HI UR22, URZ, 0x7, UR4 ;  /* 0x00000007ff167899 */ /* 0x000fe40008011404 */
[----:B------:R-:W-:Y:S02]  /*1460*/  UIADD3 UR4, UPT, UPT, UR15, -0x1, URZ ;  /* 0xffffffff0f047890 */ /* 0x000fe4000fffe0ff */
[----:B------:R-:W-:Y:S02]  /*1470*/  UISETP.LT.U32.AND UP0, UPT, UR22, 0x3, UPT ;  /* 0x000000031600788c */ /* 0x000fe4000bf01070 */
[----:B------:R-:W-:Y:S02]  /*1480*/  UISETP.GE.U32.AND UP1, UPT, UR4, -0xff, UPT ;  /* 0xffffff010400788c */ /* 0x000fe4000bf26070 */
[----:B------:R-:W-:Y:S02]  /*1490*/  USEL UR21, UR22, 0x3, UP0 ;  /* 0x0000000316157887 */ /* 0x000fe40008000000 */
[----:B------:R-:W-:-:S02]  /*14a0*/  UIADD3 UR15, UPT, UPT, UR15, 0xfe, URZ ;  /* 0x000000fe0f0f7890 */ /* 0x000fc4000fffe0ff */
[----:B------:R-:W-:Y:S02]  /*14b0*/  UIADD3 UR7, UPT, UPT, UR21, -0x1, URZ ;  /* 0xffffffff15077890 */ /* 0x000fe4000fffe0ff */
[----:B------:R-:W-:-:S03]  /*14c0*/  UIADD3 UR14, UPT, UPT, UR22, -UR21, URZ ;  /* 0x80000015160e7290 */ /* 0x000fc6000fffe0ff */
[----:B------:R-:W-:-:S04]  /*14d0*/  @UP1 UIADD3 UR7, UPT, UPT, UR21, URZ, URZ ;  /* 0x000000ff15071290 */ /* 0x000fc8000fffe0ff */
[----:B--2---:R-:W-:-:S12]  /*14e0*/  UIADD3 UR7, UPT, UPT, UR7, 0x1, URZ ;  /* 0x0000000107077890 */ /* 0x004fd8000fffe0ff */
.L_x_35:
[----:B------:R-:W-:Y:S01]  /*14f0*/  UISETP.NE.AND UP0, UPT, UR37, URZ, UPT ;  /* 0x000000ff2500728c */ /* 0x000fe2000bf05270 */
[----:B------:R-:W1:Y:S08]  /*1500*/  S2UR UR37, SR_CgaCtaId ;  /* 0x00000000002579c3 */ /* 0x000e700000008800 */
[----:B------:R-:W-:Y:S05]  /*1510*/  BRA.U UP0, `(.L_x_18) ;  /* 0x0000000100347547 */ /* 0x000fea000b800000 */
[----:B------:R-:W2:Y:S01]  /*1520*/  S2R R2, SR_CgaCtaId ;  /* 0x0000000000027919 */ /* 0x000ea20000008800 */
[----:B------:R-:W-:-:S04]  /*1530*/  MOV R3, 0x400 ;  /* 0x0000040000037802 */ /* 0x000fc80000000f00 */
[----:B--2---:R-:W-:Y:S02]  /*1540*/  LEA R3, R2, R3, 0x18 ;  /* 0x0000000302037211 */ /* 0x004fe400078ec0ff */
[----:B------:R-:W-:-:S03]  /*1550*/  SHF.L.U32 R2, R8, 0x1f, RZ ;  /* 0x0000001f08027819 */ /* 0x000fc600000006ff */
[----:B------:R-:W-:-:S04]  /*1560*/  IMAD R3, R10, 0x8, R3 ;  /* 0x000000080a037824 */ /* 0x000fc800078e0203 */
[----:B------:R-:W2:Y:S02]  /*1570*/  SYNCS.PHASECHK.TRANS64.TRYWAIT P0, [R3+URZ+0xd0], R2 ;  /* 0x0000d002030075a7 */ /* 0x000ea400080011ff */
[----:B--2---:R-:W-:Y:S05]  /*1580*/  @!P0 BRA `(.L_x_19) ;  /* 0x0000007400a48947 */ /* 0x004fea0003800000 */
.L_x_111:
[----:B------:R-:W-:Y:S01]  /*1590*/  VIADD R10, R10, 0x1 ;  /* 0x000000010a0a7836 */ /* 0x000fe20000000000 */
[----:B------:R2:W-:Y:S04]  /*15a0*/  SYNCS.ARRIVE.TRANS64.A1T0 RZ, [R3+URZ+0xc0], RZ ;  /* 0x0000c0ff03ff79a7 */ /* 0x0005e800081000ff */
[----:B------:R-:W-:-:S04]  /*15b0*/  ISETP.NE.AND P0, PT, R10, 0x2, PT ;  /* 0x000000020a00780c */ /* 0x000fc80003f05270 */
[----:B------:R-:W-:Y:S02]  /*15c0*/  SEL R10, R10, RZ, P0 ;  /* 0x000000ff0a0a7207 */ /* 0x000fe40000000000 */
[----:B--2---:R-:W-:-:S04]  /*15d0*/  SEL R3, RZ, 0x1, P0 ;  /* 0x00000001ff037807 */ /* 0x004fc80000000000 */
[----:B------:R-:W-:-:S07]  /*15e0*/  LOP3.LUT R8, R8, R3, RZ, 0x3c, !PT ;  /* 0x0000000308087212 */ /* 0x000fce00078e3cff */
.L_x_18:
[----:B------:R-:W-:Y:S01]  /*15f0*/  UMOV UR4, 0x400 ;  /* 0x0000040000047882 */ /* 0x000fe20000000000 */
[----:B------:R-:W-:Y:S01]  /*1600*/  SHF.L.U32 R2, R15, 0x1f, RZ ;  /* 0x0000001f0f027819 */ /* 0x000fe200000006ff */
[----:B-1----:R-:W-:Y:S01]  /*1610*/  ULEA UR4, UR37, UR4, 0x18 ;  /* 0x0000000425047291 */ /* 0x002fe2000f8ec0ff */
[----:B------:R-:W-:Y:S01]  /*1620*/  R2UR UR35, R229 ;  /* 0x00000000e52372ca */ /* 0x000fe200000e0000 */
[----:B------:R-:W-:Y:S01]  /*1630*/  UISETP.GE.U32.AND UP0, UPT, UR15, 0xff, UPT ;  /* 0x000000ff0f00788c */ /* 0x000fe2000bf06070 */
[----:B------:R-:W-:Y:S01]  /*1640*/  R2UR UR19, R219 ;  /* 0x00000000db1372ca */ /* 0x000fe200000e0000 */
[----:B------:R-:W-:Y:S01]  /*1650*/  ULEA UR5, UR13, UR4, 0x3 ;  /* 0x000000040d057291 */ /* 0x000fe2000f8e18ff */
[----:B------:R-:W-:-:S08]  /*1660*/  UMOV UR23, URZ ;  /* 0x000000ff00177c82 */ /* 0x000fd00008000000 */
[----:B------:R1:W2:Y:S01]  /*1670*/  SYNCS.PHASECHK.TRANS64.TRYWAIT P0, [UR5+0x18], R2 ;  /* 0x00001802ff0075a7 */ /* 0x0002a20008001105 */
[----:B------:R-:W-:Y:S02]  /*1680*/  USHF.L.U32 UR35, UR35, 0x6, URZ ;  /* 0x0000000623237899 */ /* 0x000fe400080006ff */
[----:B------:R-:W-:Y:S01]  /*1690*/  UIMAD UR19, UR19, 0xb0, URZ ;  /* 0x000000b0131378a4 */ /* 0x000fe2000f8e02ff */
[----:B------:R-:W-:Y:S11]  /*16a0*/  BRA.U !UP0, `(.L_x_20) ;  /* 0x0000000108d87547 */ /* 0x000ff6000b800000 */
[----:B------:R-:W-:Y:S01]  /*16b0*/  UMOV UR29, URZ ;  /* 0x000000ff001d7c82 */ /* 0x000fe20008000000 */
[----:B------:R-:W-:-:S05]  /*16c0*/  UMOV UR6, UR13 ;  /* 0x0000000d00067c82 */ /* 0x000fca0008000000 */
.L_x_25:
[----:B--2---:R-:W-:Y:S01]  /*16d0*/  @!P5 MOV R3, 0xf000 ;  /* 0x0000f0000003d802 */ /* 0x004fe20000000f00 */
[----:B-1----:R-:W-:Y:S01]  /*16e0*/  ULEA UR33, UR6, UR4, 0x3 ;  /* 0x0000000406217291 */ /* 0x002fe2000f8e18ff */
[----:B--2---:R-:W-:Y:S11]  /*16f0*/  @P0 BRA `(.L_x_21) ;  /* 0x00000000000c0947 */ /* 0x004ff60003800000 */
[----:B------:R-:W-:Y:S04]  /*1700*/  SHF.L.U32 R5, R15, 0x1f, RZ ;  /* 0x0000001f0f057819 */ /* 0x000fe800000006ff */
[----:B------:R-:W2:Y:S02]  /*1710*/  SYNCS.PHASECHK.TRANS64.TRYWAIT P0, [UR33+0x18], R5 ;  /* 0x00001805ff0075a7 */ /* 0x000ea40008001121 */
[----:B--2---:R-:W-:Y:S05]  /*1720*/  @!P0 BRA `(.L_x_22) ;  /* 0x0000007400508947 */ /* 0x004fea0003800000 */
.L_x_21:
[----:B------:R2:W-:Y:S01]  /*1730*/  @!P5 SYNCS.ARRIVE.TRANS64 RZ, [UR33], R3 ;  /* 0x00000003ffffd9a7 */ /* 0x0005e20008000021 */
[----:B------:R-:W-:Y:S04]  /*1740*/  BSSY.RECONVERGENT B0, `(.L_x_23) ;  /* 0x0000003000007945 */ /* 0x000fe80003800200 */
[----:B------:R-:W-:Y:S05]  /*1750*/  @P4 BRA `(.L_x_24) ;  /* 0x0000000000044947 */ /* 0x000fea0003800000 */
[----:B------:R-:W-:Y:S05]  /*1760*/  BPT.TRAP 0x1 ;  /* 0x000000040000795c */ /* 0x000fea0000300000 */
.L_x_24:
[----:B------:R-:W-:Y:S05]  /*1770*/  BSYNC.RECONVERGENT B0 ;  /* 0x0000000000007941 */ /* 0x000fea0003800200 */
.L_x_23:
[----:B------:R-:W-:Y:S02]  /*1780*/  UIADD3 UR13, UPT, UPT, UR6, 0x1, URZ ;  /* 0x00000001060d7890 */ /* 0x000fe4000fffe0ff */
[----:B------:R-:W-:Y:S02]  /*1790*/  UIADD3 UR42, UP1, UPT, UR30, 0x80, URZ ;  /* 0x000000801e2a7890 */ /* 0x000fe4000ff3e0ff */
[----:B------:R-:W-:Y:S02]  /*17a0*/  UISETP.NE.AND UP0, UPT, UR13, 0x3, UPT ;  /* 0x000000030d00788c */ /* 0x000fe4000bf05270 */
[----:B------:R-:W-:Y:S02]  /*17b0*/  ULEA UR24, UR6, UR4, 0xe ;  /* 0x0000000406187291 */ /* 0x000fe4000f8e70ff */
[----:B------:R-:W-:Y:S02]  /*17c0*/  USEL UR9, URZ, 0x1, UP0 ;  /* 0x00000001ff097887 */ /* 0x000fe40008000000 */
[----:B------:R-:W-:Y:S02]  /*17d0*/  USEL UR13, UR13, URZ, UP0 ;  /* 0x000000ff0d0d7287 */ /* 0x000fe40008000000 */
[----:B------:R-:W-:Y:S02]  /*17e0*/  USHF.L.U32 UR34, UR29, 0x7, URZ ;  /* 0x000000071d227899 */ /* 0x000fe400080006ff */
[----:B------:R-:W-:Y:S01]  /*17f0*/  ULEA UR8, UR13, UR4, 0x3 ;  /* 0x000000040d087291 */ /* 0x000fe2000f8e18ff */
[----:B------:R-:W-:Y:S01]  /*1800*/  LOP3.LUT R15, R15, UR9, RZ, 0x3c, !PT ;  /* 0x000000090f0f7c12 */ /* 0x000fe2000f8e3cff */
[----:B------:R-:W-:Y:S02]  /*1810*/  UIADD3.X UR43, UPT, UPT, URZ, UR31, URZ, UP1, !UPT ;  /* 0x0000001fff2b7290 */ /* 0x000fe40008ffe4ff */
[----:B------:R-:W-:Y:S01]  /*1820*/  UIADD3 UR32, UPT, UPT, UR24, 0xb300, URZ ;  /* 0x0000b30018207890 */ /* 0x000fe2000fffe0ff */
[----:B-1----:R-:W-:Y:S01]  /*1830*/  SHF.L.U32 R2, R15, 0x1f, RZ ;  /* 0x0000001f0f027819 */ /* 0x002fe200000006ff */
[----:B------:R-:W-:Y:S01]  /*1840*/  UIADD3 UR26, UPT, UPT, UR34, 0x40, URZ ;  /* 0x00000040221a7890 */ /* 0x000fe2000fffe0ff */
[----:B------:R-:W-:Y:S02]  /*1850*/  UMOV UR40, 0x0 ;  /* 0x0000000000287882 */ /* 0x000fe40000000000 */
[----:B------:R1:W1:Y:S01]  /*1860*/  SYNCS.PHASECHK.TRANS64.TRYWAIT P0, [UR8+0x18], R2 ;  /* 0x00001802ff0075a7 */ /* 0x0002620008001108 */
[----:B------:R-:W-:Y:S01]  /*1870*/  UMOV UR41, 0x10000000 ;  /* 0x1000000000297882 */ /* 0x000fe20000000000 */
[----:B------:R-:W-:Y:S02]  /*1880*/  UIADD3 UR24, UPT, UPT, UR24, 0xd300, URZ ;  /* 0x0000d30018187890 */ /* 0x000fe4000fffe0ff */
[----:B------:R1:W-:Y:S01]  /*1890*/  UTMALDG.3D [UR32], [UR42], desc[UR40] ;  /* 0x000028202a0075b4 */ /* 0x0003e20008011000 */
[----:B------:R-:W-:Y:S02]  /*18a0*/  UIADD3 UR38, UP0, UPT, UR30, 0x180, URZ ;  /* 0x000001801e267890 */ /* 0x000fe4000ff1e0ff */
[----:B------:R-:W-:Y:S01]  /*18b0*/  UIMAD UR5, UR6, 0xb000, UR4 ;  /* 0x0000b000060578a4 */ /* 0x000fe2000f8e0204 */
[----:B------:R-:W-:Y:S01]  /*18c0*/  UMOV UR25, UR33 ;  /* 0x0000002100197c82 */ /* 0x000fe20008000000 */
[----:B------:R-:W-:Y:S01]  /*18d0*/  UMOV UR27, UR35 ;  /* 0x00000023001b7c82 */ /* 0x000fe20008000000 */
[----:B------:R-:W-:Y:S01]  /*18e0*/  UMOV UR28, UR36 ;  /* 0x00000024001c7c82 */ /* 0x000fe20008000000 */
[----:B------:R-:W-:Y:S01]  /*18f0*/  UIADD3.X UR39, UPT, UPT, URZ, UR31, URZ, UP0, !UPT ;  /* 0x0000001fff277290 */ /* 0x000fe200087fe4ff */
[----:B------:R1:W-:Y:S01]  /*1900*/  UTMALDG.3D [UR24], [UR42], desc[UR40] ;  /* 0x000028182a0075b4 */ /* 0x0003e20008011000 */
[----:B------:R-:W-:Y:S01]  /*1910*/  UIADD3 UR16, UPT, UPT, UR5, 0x17300, URZ ;  /* 0x0001730005107890 */ /* 0x000fe2000fffe0ff */
[----:B------:R-:W-:Y:S01]  /*1920*/  UMOV UR17, UR33 ;  /* 0x0000002100117c82 */ /* 0x000fe20008000000 */
[----:B------:R-:W-:Y:S01]  /*1930*/  UMOV UR20, UR36 ;  /* 0x0000002400147c82 */ /* 0x000fe20008000000 */
[----:B------:R-:W-:Y:S01]  /*1940*/  UMOV UR18, UR34 ;  /* 0x0000002200127c82 */ /* 0x000fe20008000000 */
[----:B------:R-:W-:Y:S01]  /*1950*/  UIADD3 UR8, UPT, UPT, UR5, 0x1cb00, URZ ;  /* 0x0001cb0005087890 */ /* 0x000fe2000fffe0ff */
[----:B------:R-:W-:Y:S01]  /*1960*/  UMOV UR11, UR19 ;  /* 0x00000013000b7c82 */ /* 0x000fe20008000000 */
[----:B------:R-:W-:Y:S03]  /*1970*/  UMOV UR12, UR36 ;  /* 0x00000024000c7c82 */ /* 0x000fe60008000000 */
[----:B------:R1:W-:Y:S01]  /*1980*/  UTMALDG.3D [UR16], [UR38], desc[UR40] ;  /* 0x00002810260075b4 */ /* 0x0003e20008011000 */
[----:B------:R-:W-:Y:S01]  /*1990*/  UIADD3 UR29, UPT, UPT, UR29, 0x1, URZ ;  /* 0x000000011d1d7890 */ /* 0x000fe2000fffe0ff */
[----:B------:R-:W-:Y:S01]  /*19a0*/  UMOV UR9, UR33 ;  /* 0x0000002100097c82 */ /* 0x000fe20008000000 */
[----:B------:R-:W-:Y:S02]  /*19b0*/  UMOV UR10, UR26 ;  /* 0x0000001a000a7c82 */ /* 0x000fe40008000000 */
[----:B------:R-:W-:Y:S01]  /*19c0*/  UISETP.NE.AND UP0, UPT, UR29, UR7, UPT ;  /* 0x000000071d00728c */ /* 0x000fe2000bf05270 */
[----:B------:R-:W-:Y:S01]  /*19d0*/  UMOV UR23, UR7 ;  /* 0x0000000700177c82 */ /* 0x000fe20008000000 */
[----:B------:R1:W-:Y:S01]  /*19e0*/  UTMALDG.3D [UR8], [UR38], desc[UR40] ;  /* 0x00002808260075b4 */ /* 0x0003e20008011000 */
[----:B------:R-:W-:Y:S06]  /*19f0*/  UMOV UR6, UR13 ;  /* 0x0000000d00067c82 */ /* 0x000fec0008000000 */
[----:B------:R-:W-:Y:S05]  /*1a00*/  BRA.U UP0, `(.L_x_25) ;  /* 0xfffffffd00307547 */ /* 0x000fea000b83ffff */
.L_x_20:
[----:B------:R-:W-:Y:S01]  /*1a10*/  ULEA UR5, UR13, UR4, 0x3 ;  /* 0x000000040d057291 */ /* 0x000fe2000f8e18ff */
[----:B-1----:R-:W-:Y:S01]  /*1a20*/  SHF.L.U32 R2, R15, 0x1f, RZ ;  /* 0x0000001f0f027819 */ /* 0x002fe200000006ff */
[----:B------:R-:W-:Y:S01]  /*1a30*/  @!P1 SYNCS.ARRIVE.TRANS64.A1T0 RZ, [UR4+0x58], RZ ;  /* 0x000058ffffff99a7 */ /* 0x000fe20008100004 */
[----:B------:R-:W-:-:S06]  /*1a40*/  UISETP.GT.AND UP0, UPT, UR22, UR21, UPT ;  /* 0x000000151600728c */ /* 0x000fcc000bf04270 */
[----:B--2---:R1:W2:Y:S03]  /*1a50*/  SYNCS.PHASECHK.TRANS64.TRYWAIT P0, [UR5+0x18], R2 ;  /* 0x00001802ff0075a7 */ /* 0x0042a60008001105 */
[----:B------:R-:W-:Y:S05]  /*1a60*/  BRA.U !UP0, `(.L_x_26) ;  /* 0x0000000108d47547 */ /* 0x000fea000b800000 */
[----:B------:R-:W-:Y:S01]  /*1a70*/  UIADD3 UR29, UPT, UPT, UR14, UR23, URZ ;  /* 0x000000170e1d7290 */ /* 0x000fe2000fffe0ff */
[----:B------:R-:W-:-:S11]  /*1a80*/  UMOV UR6, UR13 ;  /* 0x0000000d00067c82 */ /* 0x000fd60008000000 */
.L_x_31:
[----:B--2---:R-:W-:Y:S01]  /*1a90*/  @!P5 MOV R3, 0xf000 ;  /* 0x0000f0000003d802 */ /* 0x004fe20000000f00 */
[----:B-1----:R-:W-:Y:S01]  /*1aa0*/  ULEA UR33, UR6, UR4, 0x3 ;  /* 0x0000000406217291 */ /* 0x002fe2000f8e18ff */
[----:B--2---:R-:W-:Y:S11]  /*1ab0*/  @P0 BRA `(.L_x_27) ;  /* 0x00000000000c0947 */ /* 0x004ff60003800000 */
[----:B------:R-:W-:Y:S04]  /*1ac0*/  SHF.L.U32 R5, R15, 0x1f, RZ ;  /* 0x0000001f0f057819 */ /* 0x000fe800000006ff */
[----:B------:R-:W2:Y:S02]  /*1ad0*/  SYNCS.PHASECHK.TRANS64.TRYWAIT P0, [UR33+0x18], R5 ;  /* 0x00001805ff0075a7 */ /* 0x000ea40008001121 */
[----:B--2---:R-:W-:Y:S05]  /*1ae0*/  @!P0 BRA `(.L_x_28) ;  /* 0x0000007000788947 */ /* 0x004fea0003800000 */
.L_x_27:
[----:B------:R2:W-:Y:S01]  /*1af0*/  @!P5 SYNCS.ARRIVE.TRANS64 RZ, [UR33], R3 ;  /* 0x00000003ffffd9a7 */ /* 0x0005e20008000021 */
[----:B------:R-:W-:Y:S04]  /*1b00*/  BSSY.RECONVERGENT B0, `(.L_x_29) ;  /* 0x0000003000007945 */ /* 0x000fe80003800200 */
[----:B------:R-:W-:Y:S05]  /*1b10*/  @P4 BRA `(.L_x_30) ;  /* 0x0000000000044947 */ /* 0x000fea0003800000 */
[----:B------:R-:W-:Y:S05]  /*1b20*/  BPT.TRAP 0x1 ;  /* 0x000000040000795c */ /* 0x000fea0000300000 */
.L_x_30:
[----:B------:R-:W-:Y:S05]  /*1b30*/  BSYNC.RECONVERGENT B0 ;  /* 0x0000000000007941 */ /* 0x000fea0003800200 */
.L_x_29:
        /* <DEDUP_REMOVED lines=12> */
[----:B------:R-:W-:Y:S01]  /*1c00*/  UMOV UR40, 0x0 ;  /* 0x0000000000287882 */ /* 0x000fe20000000000 */
[----:B------:R-:W-:Y:S01]  /*1c10*/  UMOV UR41, 0x10000000 ;  /* 0x1000000000297882 */ /* 0x000fe20000000000 */
[----:B------:R-:W-:Y:S01]  /*1c20*/  UIADD3 UR26, UPT, UPT, UR34, 0x40, URZ ;  /* 0x00000040221a7890 */ /* 0x000fe2000fffe0ff */
[----:B------:R1:W1:Y:S01]  /*1c30*/  SYNCS.PHASECHK.TRANS64.TRYWAIT P0, [UR8+0x18], R2 ;  /* 0x00001802ff0075a7 */ /* 0x0002620008001108 */
[----:B------:R-:W-:Y:S02]  /*1c40*/  UIADD3 UR24, UPT, UPT, UR24, 0xd300, URZ ;  /* 0x0000d30018187890 */ /* 0x000fe4000fffe0ff */
[----:B------:R-:W-:Y:S01]  /*1c50*/  UIADD3 UR38, UP0, UPT, UR30, 0x180, URZ ;  /* 0x000001801e267890 */ /* 0x000fe2000ff1e0ff */
[----:B------:R1:W-:Y:S01]  /*1c60*/  UTMALDG.3D [UR32], [UR42], desc[UR40] ;  /* 0x000028202a0075b4 */ /* 0x0003e20008011000 */
        /* <DEDUP_REMOVED lines=14> */
[----:B------:R-:W-:Y:S01]  /*1d50*/  UMOV UR9, UR33 ;  /* 0x0000002100097c82 */ /* 0x000fe20008000000 */
[----:B------:R-:W-:Y:S01]  /*1d60*/  UMOV UR10, UR26 ;  /* 0x0000001a000a7c82 */ /* 0x000fe20008000000 */
[----:B------:R-:W-:Y:S01]  /*1d70*/  UIADD3 UR23, UPT, UPT, UR23, 0x1, URZ ;  /* 0x0000000117177890 */ /* 0x000fe2000fffe0ff */
[----:B------:R-:W-:Y:S03]  /*1d80*/  UMOV UR6, UR13 ;  /* 0x0000000d00067c82 */ /* 0x000fe60008000000 */
[----:B------:R-:W-:Y:S01]  /*1d90*/  UISETP.NE.AND UP0, UPT, UR23, UR29, UPT ;  /* 0x0000001d1700728c */ /* 0x000fe2000bf05270 */
[----:B------:R1:W-:Y:S08]  /*1da0*/  UTMALDG.3D [UR8], [UR38], desc[UR40] ;  /* 0x00002808260075b4 */ /* 0x0003f00008011000 */
[----:B------:R-:W-:Y:S05]  /*1db0*/  BRA.U UP0, `(.L_x_31) ;  /* 0xfffffffd00347547 */ /* 0x000fea000b83ffff */
.L_x_26:
[----:B-1----:R-:W-:Y:S01]  /*1dc0*/  LEA R2, R14, UR4, 0x3 ;  /* 0x000000040e027c11 */ /* 0x002fe2000f8e18ff */
[----:B------:R-:W-:Y:S01]  /*1dd0*/  NOP ;  /* 0x0000000000007918 */ /* 0x000fe20000000000 */
[----:B--2---:R-:W-:Y:S02]  /*1de0*/  SHF.L.U32 R3, R12, 0x1f, RZ ;  /* 0x0000001f0c037819 */ /* 0x004fe400000006ff */
[----:B------:R-:W-:Y:S02]  /*1df0*/  LEA R4, R14, UR4, 0x4 ;  /* 0x000000040e047c11 */ /* 0x000fe4000f8e20ff */
[----:B------:R-:W1:Y:S02]  /*1e00*/  SYNCS.PHASECHK.TRANS64.TRYWAIT P0, [R2+URZ+0x60], R3 ;  /* 0x00006003020075a7 */ /* 0x000e6400080011ff */
[----:B-1----:R-:W-:Y:S05]  /*1e10*/  @!P0 BRA `(.L_x_32) ;  /* 0x0000006c00c48947 */ /* 0x002fea0003800000 */
.L_x_114:
[----:B------:R-:W2:Y:S01]  /*1e20*/  LDS.128 R4, [R4+0xf0] ;  /* 0x0000f00004047984 */ /* 0x000ea20000000c00 */
[----:B---3--:R-:W-:Y:S01]  /*1e30*/  ISETP.GE.AND P0, PT, R108, 0x1, PT ;  /* 0x000000016c00780c */ /* 0x008fe20003f06270 */
[----:B-1----:R-:W-:Y:S01]  /*1e40*/  VIADD R2, R2, 0x70 ;  /* 0x0000007002027836 */ /* 0x002fe20000000000 */
[----:B------:R-:W-:Y:S01]  /*1e50*/  @!PT LDS RZ, [RZ] ;  /* 0x00000000fffff984 */ /* 0x000fe20000000800 */
[----:B------:R-:W-:Y:S01]  /*1e60*/  @!PT LDS RZ, [RZ] ;  /* 0x00000000fffff984 */ /* 0x000fe20000000800 */
[----:B------:R-:W-:Y:S01]  /*1e70*/  @!PT LDS RZ, [RZ] ;  /* 0x00000000fffff984 */ /* 0x000fe20000000800 */
[----:B------:R-:W-:Y:S01]  /*1e80*/  @!PT LDS RZ, [RZ] ;  /* 0x00000000fffff984 */ /* 0x000fe20000000800 */
[----:B------:R1:W-:Y:S06]  /*1e90*/  MEMBAR.ALL.CTA ;  /* 0x0000000000007992 */ /* 0x0003ec0000008000 */
[----:B-1----:R-:W1:Y:S01]  /*1ea0*/  FENCE.VIEW.ASYNC.S ;  /* 0x00000000000073c6 */ /* 0x002e620000000000 */
[----:B------:R-:W-:-:S04]  /*1eb0*/  PRMT R2, RZ, 0x654, R2 ;  /* 0x00000654ff027816 */ /* 0x000fc80000000002 */
[----:B-1----:R1:W-:Y:S01]  /*1ec0*/  SYNCS.ARRIVE.TRANS64.RED.A1T0 RZ, [R2+URZ], RZ ;  /* 0x000000ff02ff79a7 */ /* 0x0023e200081004ff */
[----:B--2---:R-:W-:-:S13]  /*1ed0*/  LOP3.LUT P2, RZ, R6, 0x1, RZ, 0xc0, !PT ;  /* 0x0000000106ff7812 */ /* 0x004fda000784c0ff */
[----:B------:R-:W-:Y:S01]  /*1ee0*/  @P2 SHF.R.U32.HI R3, RZ, 0x10, R5 ;  /* 0x00000010ff032819 */ /* 0x000fe20000011605 */
[----:B------:R-:W-:Y:S01]  /*1ef0*/  VOTEU.ANY UP0, P2 ;  /* 0x0000000000ff7886 */ /* 0x000fe20001000100 */
[----:B------:R-:W-:Y:S02]  /*1f00*/  @P2 MOV R13, R4 ;  /* 0x00000004000d2202 */ /* 0x000fe40000000f00 */
[----:B------:R-:W-:Y:S02]  /*1f10*/  @P2 R2UR.BROADCAST UR5, R3 ;  /* 0x00000000030522ca */ /* 0x000fe400008e0000 */
[----:B------:R-:W-:-:S11]  /*1f20*/  @P2 LOP3.LUT R11, R5, 0xffff, RZ, 0xc0, !PT ;  /* 0x0000ffff050b2812 */ /* 0x000fd600078ec0ff */
[----:B------:R-:W-:Y:S01]  /*1f30*/  @UP0 UMOV UR36, UR5 ;  /* 0x0000000500240c82 */ /* 0x000fe20008000000 */
[----:B-1----:R-:W-:Y:S05]  /*1f40*/  @!P0 BRA `(.L_x_33) ;  /* 0x0000000000b88947 */ /* 0x002fea0003800000 */
[----:B------:R-:W4:Y:S01]  /*1f50*/  LDC.64 R4, c[0x0][0xb18] ;  /* 0x0002c600ff047b82 */ /* 0x000f220000000a00 */
[----:B------:R-:W-:-:S07]  /*1f60*/  ISETP.NE.AND P3, PT, R108, 0x1, PT ;  /* 0x000000016c00780c */ /* 0x000fce0003f65270 */
[----:B------:R-:W1:Y:S08]  /*1f70*/  LDC.64 R6, c[0x0][0xb10] ;  /* 0x0002c400ff067b82 */ /* 0x000e700000000a00 */
[----:B------:R-:W2:Y:S08]  /*1f80*/  LDC R16, c[0x0][0xb20] ;  /* 0x0002c800ff107b82 */ /* 0x000eb00000000800 */
[----:B------:R-:W3:Y:S01]  /*1f90*/  LDC R18, c[0x0][0xb0c] ;  /* 0x0002c300ff127b82 */ /* 0x000ee20000000800 */
[----:B----4-:R-:W-:Y:S01]  /*1fa0*/  IMAD.HI.U32 R17, R0, R5, RZ ;  /* 0x0000000500117227 */ /* 0x010fe200078e00ff */
[----:B------:R-:W-:-:S03]  /*1fb0*/  ISETP.NE.AND P0, PT, R4, 0x1, PT ;  /* 0x000000010400780c */ /* 0x000fc60003f05270 */
[----:B------:R-:W-:-:S03]  /*1fc0*/  IMAD.HI.U32 R5, R11, R5, RZ ;  /* 0x000000050b057227 */ /* 0x000fc600078e00ff */
[----:B------:R-:W4:Y:S01]  /*1fd0*/  LDC.64 R2, c[0x0][0xb28] ;  /* 0x0002ca00ff027b82 */ /* 0x000f220000000a00 */
[----:B-1----:R-:W-:-:S04]  /*1fe0*/  IMAD.HI.U32 R20, R9, R6, RZ ;  /* 0x0000000609147227 */ /* 0x002fc800078e00ff */
[----:B------:R-:W-:Y:S01]  /*1ff0*/  IMAD.HI.U32 R22, R13, R6, RZ ;  /* 0x000000060d167227 */ /* 0x000fe200078e00ff */
[----:B------:R-:W-:Y:S02]  /*2000*/  SHF.R.U32.HI R20, RZ, R7, R20 ;  /* 0x00000007ff147219 */ /* 0x000fe40000011614 */
[-C--:B--2---:R-:W-:Y:S02]  /*2010*/  SHF.R.U32.HI R17, RZ, R16.reuse, R17 ;  /* 0x00000010ff117219 */ /* 0x084fe40000011611 */
[----:B------:R-:W-:Y:S02]  /*2020*/  SHF.R.U32.HI R16, RZ, R16, R5 ;  /* 0x00000010ff107219 */ /* 0x000fe40000011605 */
[----:B------:R-:W-:Y:S02]  /*2030*/  SEL R17, R0, R17, !P0 ;  /* 0x0000001100117207 */ /* 0x000fe40004000000 */
[----:B------:R-:W-:Y:S02]  /*2040*/  SHF.R.U32.HI R22, RZ, R7, R22 ;  /* 0x00000007ff167219 */ /* 0x000fe40000011616 */
[----:B---3--:R-:W-:-:S02]  /*2050*/  ISETP.NE.AND P1, PT, R18, 0x1, PT ;  /* 0x000000011200780c */ /* 0x008fc40003f25270 */
[----:B------:R-:W-:Y:S02]  /*2060*/  SEL R5, R11, R16, !P0 ;  /* 0x000000100b057207 */ /* 0x000fe40004000000 */
[----:B------:R-:W-:Y:S02]  /*2070*/  SEL R19, R9, R20, !P1 ;  /* 0x0000001409137207 */ /* 0x000fe40004800000 */
[----:B------:R-:W-:Y:S01]  /*2080*/  SEL R7, R13, R22, !P1 ;  /* 0x000000160d077207 */ /* 0x000fe20004800000 */
[----:B----4-:R-:W-:-:S04]  /*2090*/  IMAD.HI.U32 R20, R17, R2, RZ ;  /* 0x0000000211147227 */ /* 0x010fc800078e00ff */
        /* <DEDUP_REMOVED lines=10> */
[----:B------:R-:W-:-:S04]  /*2140*/  @!P0 IMAD.HI.U32 R16, R7, R2, RZ ;  /* 0x0000000207108227 */ /* 0x000fc800078e00ff */
[----:B------:R-:W-:Y:S01]  /*2150*/  IMAD.MOV R2, RZ, RZ, -R6 ;  /* 0x000000ffff027224 */ /* 0x000fe200078e0a06 */
[----:B------:R-:W-:-:S03]  /*2160*/  @!P0 SHF.R.U32.HI R16, RZ, R3, R16 ;  /* 0x00000003ff108219 */ /* 0x000fc60000011610 */
[----:B------:R-:W-:Y:S01]  /*2170*/  IMAD R2, R108, R2, R5 ;  /* 0x000000026c027224 */ /* 0x000fe200078e0205 */
        /* <DEDUP_REMOVED lines=11> */
.L_x_33:
[----:B------:R-:W1:Y:S02]  /*2230*/  LDCU UR5, c[0x0][0xb30] ;  /* 0x00016600ff0577ac */ /* 0x000e640008000800 */
[----:B-1----:R-:W-:-:S09]  /*2240*/  UISETP.NE.AND UP0, UPT, UR5, 0x1, UPT ;  /* 0x000000010500788c */ /* 0x002fd2000bf05270 */
[----:B------:R-:W-:Y:S05]  /*2250*/  BRA.U UP0, `(.L_x_34) ;  /* 0x0000000100407547 */ /* 0x000fea000b800000 */
[----:B------:R-:W1:Y:S08]  /*2260*/  LDC.64 R4, c[0x0][0xb10] ;  /* 0x0002c400ff047b82 */ /* 0x000e700000000a00 */
[----:B------:R-:W2:Y:S08]  /*2270*/  LDC.64 R2, c[0x0][0xb18] ;  /* 0x0002c600ff027b82 */ /* 0x000eb00000000a00 */
[----:B------:R-:W3:Y:S08]  /*2280*/  LDC R6, c[0x0][0xb20] ;  /* 0x0002c800ff067b82 */ /* 0x000ef00000000800 */
[----:B------:R-:W4:Y:S01]  /*2290*/  LDC R16, c[0x0][0xb0c] ;  /* 0x0002c300ff107b82 */ /* 0x000f220000000800 */
[----:B-1----:R-:W-:-:S05]  /*22a0*/  IMAD.HI.U32 R4, R13, R4, RZ ;  /* 0x000000040d047227 */ /* 0x002fca00078e00ff */
[----:B------:R-:W-:Y:S01]  /*22b0*/  SHF.R.U32.HI R4, RZ, R5, R4 ;  /* 0x00000005ff047219 */ /* 0x000fe20000011604 */
[----:B--2---:R-:W-:Y:S01]  /*22c0*/  IMAD.HI.U32 R3, R11, R3, RZ ;  /* 0x000000030b037227 */ /* 0x004fe200078e00ff */
[----:B------:R-:W-:-:S04]  /*22d0*/  ISETP.NE.AND P0, PT, R2, 0x1, PT ;  /* 0x000000010200780c */ /* 0x000fc80003f05270 */
[----:B---3--:R-:W-:-:S04]  /*22e0*/  SHF.R.U32.HI R6, RZ, R6, R3 ;  /* 0x00000006ff067219 */ /* 0x008fc80000011603 */
[----:B------:R-:W-:Y:S02]  /*22f0*/  SEL R3, R11, R6, !P0 ;  /* 0x000000060b037207 */ /* 0x000fe40004000000 */
[----:B----4-:R-:W-:-:S04]  /*2300*/  ISETP.NE.AND P1, PT, R16, 0x1, PT ;  /* 0x000000011000780c */ /* 0x010fc80003f25270 */
[----:B------:R-:W-:-:S05]  /*2310*/  SEL R4, R13, R4, !P1 ;  /* 0x000000040d047207 */ /* 0x000fca0004800000 */
[----:B------:R-:W-:Y:S02]  /*2320*/  IMAD.IADD R5, R3, 0x1, -R4 ;  /* 0x0000000103057824 */ /* 0x000fe400078e0a04 */
[----:B------:R-:W-:Y:S02]  /*2330*/  IMAD.IADD R3, R4, 0x1, -R3 ;  /* 0x0000000104037824 */ /* 0x000fe400078e0a03 */
[----:B------:R-:W-:Y:S02]  /*2340*/  IMAD R13, R5, R16, R13 ;  /* 0x00000010050d7224 */ /* 0x000fe400078e020d */
[----:B------:R-:W-:-:S07]  /*2350*/  IMAD R11, R3, R2, R11 ;  /* 0x00000002030b7224 */ /* 0x000fce00078e020b */
.L_x_34:
[----:B------:R-:W-:Y:S01]  /*2360*/  VIADD R14, R14, 0x1 ;  /* 0x000000010e0e7836 */ /* 0x000fe20000000000 */
[----:B------:R-:W-:Y:S01]  /*2370*/  PLOP3.LUT P1, PT, PT, PT, PT, 0x80, 0x8 ;  /* 0x000000000008781c */ /* 0x000fe20003f2f070 */
[----:B------:R-:W-:Y:S02]  /*2380*/  IMAD.IADD R229, R13, 0x1, R228 ;  /* 0x000000010de57824 */ /* 0x000fe400078e02e4 */
[----:B------:R-:W-:Y:S01]  /*2390*/  IMAD.IADD R219, R11, 0x1, R218 ;  /* 0x000000010bdb7824 */ /* 0x000fe200078e02da */
[----:B------:R-:W-:-:S04]  /*23a0*/  ISETP.NE.AND P0, PT, R14, 0x2, PT ;  /* 0x000000020e00780c */ /* 0x000fc80003f05270 */
[----:B------:R-:W-:Y:S02]  /*23b0*/  SEL R3, RZ, 0x1, P0 ;  /* 0x00000001ff037807 */ /* 0x000fe40000000000 */
[----:B------:R-:W-:Y:S02]  /*23c0*/  SEL R14, R14, RZ, P0 ;  /* 0x000000ff0e0e7207 */ /* 0x000fe40000000000 */
[----:B------:R-:W-:Y:S01]  /*23d0*/  LOP3.LUT R12, R12, R3, RZ, 0x3c, !PT ;  /* 0x000000030c0c7212 */ /* 0x000fe200078e3cff */
[----:B------:R-:W-:Y:S06]  /*23e0*/  @P2 BRA `(.L_x_35) ;  /* 0xfffffff000402947 */ /* 0x000fec000383ffff */
[----:B------:R-:W-:Y:S01]  /*23f0*/  UIADD3 UR4, UPT, UPT, UR4, 0x18, URZ ;  /* 0x0000001804047890 */ /* 0x000fe2000fffe0ff */
[----:B------:R-:W-:-:S03]  /*2400*/  SHF.L.U32 R3, R15, 0x1f, RZ ;  /* 0x0000001f0f037819 */ /* 0x000fc600000006ff */
[----:B------:R-:W-:-:S09]  /*2410*/  ULEA UR5, UR13, UR4, 0x3 ;  /* 0x000000040d057291 */ /* 0x000fd2000f8e18ff */
[----:B------:R-:W1:Y:S02]  /*2420*/  SYNCS.PHASECHK.TRANS64.TRYWAIT P0, [UR5], R3 ;  /* 0x00000003ff0075a7 */ /* 0x000e640008001105 */
[----:B-1----:R-:W-:Y:S05]  /*2430*/  @!P0 BRA `(.L_x_36) ;  /* 0x0000006800508947 */ /* 0x002fea0003800000 */
.L_x_116:
[----:B------:R-:W-:-:S04]  /*2440*/  UIADD3 UR6, UPT, UPT, UR13, 0x1, URZ ;  /* 0x000000010d067890 */ /* 0x000fc8000fffe0ff */
[----:B------:R-:W-:-:S04]  /*2450*/  UISETP.NE.AND UP0, UPT, UR6, 0x3, UPT ;  /* 0x000000030600788c */ /* 0x000fc8000bf05270 */
[----:B------:R-:W-:Y:S02]  /*2460*/  USEL UR7, URZ, 0x1, UP0 ;  /* 0x00000001ff077887 */ /* 0x000fe40008000000 */
[----:B------:R-:W-:-:S04]  /*2470*/  USEL UR6, UR6, URZ, UP0 ;  /* 0x000000ff06067287 */ /* 0x000fc80008000000 */
[----:B------:R-:W-:Y:S01]  /*2480*/  ULEA UR5, UR6, UR4, 0x3 ;  /* 0x0000000406057291 */ /* 0x000fe2000f8e18ff */
[----:B------:R-:W-:-:S04]  /*2490*/  LOP3.LUT R15, R15, UR7, RZ, 0x3c, !PT ;  /* 0x000000070f0f7c12 */ /* 0x000fc8000f8e3cff */
[----:B-1----:R-:W-:-:S04]  /*24a0*/  SHF.L.U32 R3, R15, 0x1f, RZ ;  /* 0x0000001f0f037819 */ /* 0x002fc800000006ff */
[----:B------:R-:W1:Y:S02]  /*24b0*/  SYNCS.PHASECHK.TRANS64.TRYWAIT P0, [UR5], R3 ;  /* 0x00000003ff0075a7 */ /* 0x000e640008001105 */
[----:B-1----:R-:W-:Y:S05]  /*24c0*/  @!P0 BRA `(.L_x_37) ;  /* 0x0000006800448947 */ /* 0x002fea0003800000 */
.L_x_118:
[----:B------:R-:W-:-:S04]  /*24d0*/  UIADD3 UR6, UPT, UPT, UR6, 0x1, URZ ;  /* 0x0000000106067890 */ /* 0x000fc8000fffe0ff */
[----:B------:R-:W-:-:S04]  /*24e0*/  UISETP.NE.AND UP0, UPT, UR6, 0x3, UPT ;  /* 0x000000030600788c */ /* 0x000fc8000bf05270 */
[----:B------:R-:W-:Y:S02]  /*24f0*/  USEL UR5, URZ, 0x1, UP0 ;  /* 0x00000001ff057887 */ /* 0x000fe40008000000 */
[----:B------:R-:W-:-:S04]  /*2500*/  USEL UR6, UR6, URZ, UP0 ;  /* 0x000000ff06067287 */ /* 0x000fc80008000000 */
[----:B------:R-:W-:Y:S01]  /*2510*/  ULEA UR6, UR6, UR4, 0x3 ;  /* 0x0000000406067291 */ /* 0x000fe2000f8e18ff */
[----:B-1----:R-:W-:-:S04]  /*2520*/  LOP3.LUT R3, R15, UR5, RZ, 0x3c, !PT ;  /* 0x000000050f037c12 */ /* 0x002fc8000f8e3cff */
[----:B------:R-:W-:Y:S01]  /*2530*/  SHF.L.U32 R3, R3, 0x1f, RZ ;  /* 0x0000001f03037819 */ /* 0x000fe200000006ff */
[----:B----4-:R-:W-:-:S07]  /*2540*/  IMAD.U32 R0, RZ, RZ, UR6 ;  /* 0x00000006ff007e24 */ /* 0x010fce000f8e00ff */
.L_x_38:
[----:B-1----:R1:W2:Y:S02]  /*2550*/  SYNCS.PHASECHK.TRANS64.TRYWAIT P0, [R0+URZ], R3 ;  /* 0x00000003000075a7 */ /* 0x0022a400080011ff */
[----:B--2---:R-:W-:Y:S05]  /*2560*/  @!P0 NANOSLEEP.SYNCS 0x989680 ;  /* 0x009896800000895d */ /* 0x004fea0003900000 */
[----:B------:R-:W2:Y:S02]  /*2570*/  @!P0 SYNCS.PHASECHK.TRANS64 P0, [R0+URZ], R3 ;  /* 0x00000003000085a7 */ /* 0x000ea400080010ff */
[----:B--2---:R-:W-:Y:S05]  /*2580*/  @P0 EXIT ;  /* 0x000000000000094d */ /* 0x004fea0003800000 */
[----:B------:R-:W-:Y:S05]  /*2590*/  BRA `(.L_x_38) ;  /* 0xfffffffc00ec7947 */ /* 0x000fea000383ffff */
.L_x_17:
[----:B------:R-:W-:-:S04]  /*25a0*/  UISETP.NE.AND UP1, UPT, UR37, URZ, UPT ;  /* 0x000000ff2500728c */ /* 0x000fc8000bf25270 */
[----:B------:R-:W-:-:S09]  /*25b0*/  UISETP.NE.OR UP1, UPT, UR8, 0x1, UP1 ;  /* 0x000000010800788c */ /* 0x000fd20008f25670 */
[----:B------:R-:W-:Y:S05]  /*25c0*/  BRA.U UP1, `(.L_x_39) ;  /* 0x0000000501487547 */ /* 0x000fea000b800000 */
[----:B------:R-:W-:Y:S01]  /*25d0*/  ISETP.NE.AND P2, PT, R2, RZ, PT ;  /* 0x000000ff0200720c */ /* 0x000fe20003f45270 */
[----:B------:R-:W-:Y:S01]  /*25e0*/  IMAD.MOV.U32 R12, RZ, RZ, 0x1 ;  /* 0x00000001ff0c7424 */ /* 0x000fe200078e00ff */
[----:B------:R-:W-:Y:S02]  /*25f0*/  CS2R R10, SRZ ;  /* 0x00000000000a7805 */ /* 0x000fe4000001ff00 */
[----:B------:R-:W-:Y:S01]  /*2600*/  CS2R R8, SRZ ;  /* 0x0000000000087805 */ /* 0x000fe2000001ff00 */
[----:B------:R-:W-:Y:S01]  /*2610*/  UMOV UR4, 0x400 ;  /* 0x0000040000047882 */ /* 0x000fe20000000000 */
[----:B------:R-:W-:Y:S01]  /*2620*/  UMOV UR6, URZ ;  /* 0x000000ff00067c82 */ /* 0x000fe20008000000 */
[----:B------:R-:W-:-:S12]  /*2630*/  ULEA UR37, UR37, UR4, 0x18 ;  /* 0x0000000425257291 */ /* 0x000fd8000f8ec0ff */
.L_x_43:
[----:B------:R-:W-:Y:S02]  /*2640*/  LEA R0, R8, UR37, 0x3 ;  /* 0x0000002508007c11 */ /* 0x000fe4000f8e18ff */
[----:B------:R-:W-:-:S03]  /*2650*/  SHF.L.U32 R5, R9, 0x1f, RZ ;  /* 0x0000001f09057819 */ /* 0x000fc600000006ff */
[----:B------:R-:W-:Y:S01]  /*2660*/  VIADD R4, R0, 0xd0 ;  /* 0x000000d000047836 */ /* 0x000fe20000000000 */
[----:B------:R-:W1:Y:S02]  /*2670*/  SYNCS.PHASECHK.TRANS64.TRYWAIT P0, [R0+URZ+0xc0], R5 ;  /* 0x0000c005000075a7 */ /* 0x000e6400080011ff */
[----:B-1----:R-:W-:Y:S05]  /*2680*/  @!P0 BRA `(.L_x_40) ;  /* 0x0000006400ec8947 */ /* 0x002fea0003800000 */
.L_x_119:
[----:B------:R-:W-:Y:S01]  /*2690*/  ULEA UR5, UR6, UR37, 0x3 ;  /* 0x0000002506057291 */ /* 0x000fe2000f8e18ff */
[----:B------:R-:W-:Y:S02]  /*26a0*/  PRMT R4, RZ, 0x654, R4 ;  /* 0x00000654ff047816 */ /* 0x000fe40000000004 */
[----:B-1----:R-:W-:Y:S01]  /*26b0*/  SHF.L.U32 R5, R12, 0x1f, RZ ;  /* 0x0000001f0c057819 */ /* 0x002fe200000006ff */
[----:B------:R-:W-:Y:S01]  /*26c0*/  UIADD3 UR4, UPT, UPT, UR5, 0x60, URZ ;  /* 0x0000006005047890 */ /* 0x000fe2000fffe0ff */
[----:B------:R1:W-:Y:S05]  /*26d0*/  SYNCS.ARRIVE.TRANS64.RED.A1T0 RZ, [R4+URZ], RZ ;  /* 0x000000ff04ff79a7 */ /* 0x0003ea00081004ff */
[----:B------:R-:W-:Y:S01]  /*26e0*/  IMAD.U32 R7, RZ, RZ, UR4 ;  /* 0x00000004ff077e24 */ /* 0x000fe2000f8e00ff */
[----:B------:R-:W2:Y:S04]  /*26f0*/  SYNCS.PHASECHK.TRANS64.TRYWAIT P0, [UR5+0x70], R5 ;  /* 0x00007005ff0075a7 */ /* 0x000ea80008001105 */
[----:B------:R-:W-:Y:S01]  /*2700*/  PRMT R6, R2, 0x654, R7 ;  /* 0x0000065402067816 */ /* 0x000fe20000000007 */
[----:B-1----:R-:W-:Y:S01]  /*2710*/  @!P2 IMAD.MOV.U32 R4, RZ, RZ, 0x10 ;  /* 0x00000010ff04a424 */ /* 0x002fe200078e00ff */
[----:B--2---:R-:W-:Y:S06]  /*2720*/  @!P0 BRA `(.L_x_41) ;  /* 0x0000006400d88947 */ /* 0x004fec0003800000 */
.L_x_121:
[----:B------:R-:W-:Y:S01]  /*2730*/  ULEA UR4, UR6, UR37, 0x4 ;  /* 0x0000002506047291 */ /* 0x000fe2000f8e20ff */
[----:B------:R-:W-:Y:S01]  /*2740*/  SEL R3, R6, R3, !P2 ;  /* 0x0000000306037207 */ /* 0x000fe20005000000 */
[----:B------:R-:W-:Y:S01]  /*2750*/  UIADD3 UR5, UPT, UPT, UR5, 0x60, URZ ;  /* 0x0000006005057890 */ /* 0x000fe2000fffe0ff */
[----:B-1----:R-:W-:Y:S01]  /*2760*/  LEA R0, R11, UR37, 0x3 ;  /* 0x000000250b007c11 */ /* 0x002fe2000f8e18ff */
[----:B------:R-:W-:Y:S01]  /*2770*/  UIADD3 UR4, UPT, UPT, UR4, 0xf0, URZ ;  /* 0x000000f004047890 */ /* 0x000fe2000fffe0ff */
[----:B------:R-:W-:Y:S01]  /*2780*/  SHF.L.U32 R5, R10, 0x1f, RZ ;  /* 0x0000001f0a057819 */ /* 0x000fe200000006ff */
[----:B------:R1:W-:Y:S01]  /*2790*/  @!P2 SYNCS.ARRIVE.TRANS64.RED RZ, [R3+URZ], R4 ;  /* 0x0000000403ffa9a7 */ /* 0x0003e200080004ff */
[----:B------:R-:W-:Y:S01]  /*27a0*/  UIADD3 UR6, UPT, UPT, UR6, 0x1, URZ ;  /* 0x0000000106067890 */ /* 0x000fe2000fffe0ff */
[----:B------:R-:W-:-:S03]  /*27b0*/  VIADD R8, R8, 0x1 ;  /* 0x0000000108087836 */ /* 0x000fc60000000000 */
[----:B------:R-:W-:Y:S02]  /*27c0*/  UISETP.NE.AND UP0, UPT, UR6, 0x2, UPT ;  /* 0x000000020600788c */ /* 0x000fe4000bf05270 */
[----:B------:R-:W-:Y:S06]  /*27d0*/  UGETNEXTWORKID.BROADCAST [UR4], [UR5] ;  /* 0x00000000040073ca */ /* 0x000fec0008000100 */
[----:B------:R-:W-:Y:S01]  /*27e0*/  USEL UR4, URZ, 0x1, UP0 ;  /* 0x00000001ff047887 */ /* 0x000fe20008000000 */
[----:B------:R-:W-:Y:S01]  /*27f0*/  ISETP.NE.AND P0, PT, R8, 0x2, PT ;  /* 0x000000020800780c */ /* 0x000fe20003f05270 */
[----:B------:R-:W-:Y:S01]  /*2800*/  USEL UR6, UR6, URZ, UP0 ;  /* 0x000000ff06067287 */ /* 0x000fe20008000000 */
[----:B------:R-:W2:Y:S03]  /*2810*/  SYNCS.PHASECHK.TRANS64.TRYWAIT P1, [R0+URZ+0x60], R5 ;  /* 0x00006005000075a7 */ /* 0x000ea600080211ff */
[----:B------:R-:W-:Y:S01]  /*2820*/  LOP3.LUT R12, R12, UR4, RZ, 0x3c, !PT ;  /* 0x000000040c0c7c12 */ /* 0x000fe2000f8e3cff */
[----:B-12---:R-:W-:Y:S07]  /*2830*/  @!P1 BRA `(.L_x_42) ;  /* 0x0000006400ac9947 */ /* 0x006fee0003800000 */
.L_x_122:
[C---:B------:R-:W-:Y:S01]  /*2840*/  LEA R4, R11.reuse, UR37, 0x4 ;  /* 0x000000250b047c11 */ /* 0x040fe2000f8e20ff */
[----:B-1----:R-:W-:Y:S01]  /*2850*/  VIADD R0, R0, 0x70 ;  /* 0x0000007000007836 */ /* 0x002fe20000000000 */
[----:B------:R-:W-:Y:S01]  /*2860*/  SEL R8, R8, RZ, P0 ;  /* 0x000000ff08087207 */ /* 0x000fe20000000000 */
[----:B------:R-:W-:-:S03]  /*2870*/  VIADD R11, R11, 0x1 ;  /* 0x000000010b0b7836 */ /* 0x000fc60000000000 */
[----:B------:R-:W1:Y:S01]  /*2880*/  LDS.128 R4, [R4+0xf0] ;  /* 0x0000f00004047984 */ /* 0x000e620000000c00 */
[----:B------:R-:W-:Y:S02]  /*2890*/  PRMT R0, RZ, 0x654, R0 ;  /* 0x00000654ff007816 */ /* 0x000fe40000000000 */
[C---:B------:R-:W-:Y:S01]  /*28a0*/  ISETP.NE.AND P1, PT, R11.reuse, 0x2, PT ;  /* 0x000000020b00780c */ /* 0x040fe20003f25270 */
[----:B------:R-:W-:Y:S01]  /*28b0*/  @!PT LDS RZ, [RZ] ;  /* 0x00000000fffff984 */ /* 0x000fe20000000800 */
[----:B------:R-:W-:Y:S01]  /*28c0*/  @!PT LDS RZ, [RZ] ;  /* 0x00000000fffff984 */ /* 0x000fe20000000800 */
[----:B------:R-:W-:Y:S01]  /*28d0*/  @!PT LDS RZ, [RZ] ;  /* 0x00000000fffff984 */ /* 0x000fe20000000800 */
[----:B------:R-:W-:Y:S01]  /*28e0*/  @!PT LDS RZ, [RZ] ;  /* 0x00000000fffff984 */ /* 0x000fe20000000800 */
[----:B------:R2:W-:Y:S06]  /*28f0*/  MEMBAR.ALL.CTA ;  /* 0x0000000000007992 */ /* 0x0005ec0000008000 */
[----:B--2---:R-:W2:Y:S01]  /*2900*/  FENCE.VIEW.ASYNC.S ;  /* 0x00000000000073c6 */ /* 0x004ea20000000000 */
[----:B------:R-:W-:Y:S01]  /*2910*/  SEL R11, R11, RZ, P1 ;  /* 0x000000ff0b0b7207 */ /* 0x000fe20000800000 */
[----:B--2---:R2:W-:Y:S01]  /*2920*/  SYNCS.ARRIVE.TRANS64.RED.A1T0 RZ, [R0+URZ], RZ ;  /* 0x000000ff00ff79a7 */ /* 0x0045e200081004ff */
[----:B-1----:R-:W-:-:S02]  /*2930*/  LOP3.LUT P3, RZ, R6, 0x1, RZ, 0xc0, !PT ;  /* 0x0000000106ff7812 */ /* 0x002fc4000786c0ff */
[----:B------:R-:W-:-:S04]  /*2940*/  SEL R5, RZ, 0x1, P1 ;  /* 0x00000001ff057807 */ /* 0x000fc80000800000 */
[----:B------:R-:W-:Y:S02]  /*2950*/  LOP3.LUT R10, R10, R5, RZ, 0x3c, !PT ;  /* 0x000000050a0a7212 */ /* 0x000fe400078e3cff */
[----:B--2---:R-:W-:-:S04]  /*2960*/  SEL R0, RZ, 0x1, P0 ;  /* 0x00000001ff007807 */ /* 0x004fc80000000000 */
[----:B------:R-:W-:Y:S01]  /*2970*/  LOP3.LUT R9, R9, R0, RZ, 0x3c, !PT ;  /* 0x0000000009097212 */ /* 0x000fe200078e3cff */
[----:B------:R-:W-:Y:S06]  /*2980*/  @P3 BRA `(.L_x_43) ;  /* 0xfffffffc002c3947 */ /* 0x000fec000383ffff */
[----:B------:R-:W-:Y:S01]  /*2990*/  ULEA UR5, UR6, UR37, 0x3 ;  /* 0x0000002506057291 */ /* 0x000fe2000f8e18ff */
[----:B------:R-:W-:-:S08]  /*29a0*/  SHF.L.U32 R3, R12, 0x1f, RZ ;  /* 0x0000001f0c037819 */ /* 0x000fd000000006ff */
[----:B------:R-:W1:Y:S02]  /*29b0*/  SYNCS.PHASECHK.TRANS64 P0, [UR5+0x70], R3 ;  /* 0x00007003ff0075a7 */ /* 0x000e640008001005 */
[----:B-1----:R-:W-:Y:S05]  /*29c0*/  @P0 BRA `(.L_x_44) ;  /* 0x0000000000080947 */ /* 0x002fea0003800000 */
[----:B------:R-:W1:Y:S02]  /*29d0*/  SYNCS.PHASECHK.TRANS64.TRYWAIT P0, [UR5+0x70], R3 ;  /* 0x00007003ff0075a7 */ /* 0x000e640008001105 */
[----:B-1----:R-:W-:Y:S05]  /*29e0*/  @!P0 BRA `(.L_x_45) ;  /* 0x0000006400548947 */ /* 0x002fea0003800000 */
.L_x_44:
[----:B------:R-:W-:-:S04]  /*29f0*/  UIADD3 UR4, UPT, UPT, UR6, 0x1, URZ ;  /* 0x0000000106047890 */ /* 0x000fc8000fffe0ff */
[----:B------:R-:W-:-:S04]  /*2a00*/  UISETP.NE.AND UP0, UPT, UR4, 0x2, UPT ;  /* 0x000000020400788c */ /* 0x000fc8000bf05270 */
[----:B------:R-:W-:Y:S02]  /*2a10*/  USEL UR7, URZ, 0x1, UP0 ;  /* 0x00000001ff077887 */ /* 0x000fe40008000000 */
[----:B------:R-:W-:-:S04]  /*2a20*/  USEL UR4, UR4, URZ, UP0 ;  /* 0x000000ff04047287 */ /* 0x000fc80008000000 */
[----:B------:R-:W-:Y:S01]  /*2a30*/  ULEA UR4, UR4, UR37, 0x3 ;  /* 0x0000002504047291 */ /* 0x000fe2000f8e18ff */
[----:B-1----:R-:W-:-:S04]  /*2a40*/  LOP3.LUT R3, R12, UR7, RZ, 0x3c, !PT ;  /* 0x000000070c037c12 */ /* 0x002fc8000f8e3cff */
[----:B------:R-:W-:-:S04]  /*2a50*/  SHF.L.U32 R0, R3, 0x1f, RZ ;  /* 0x0000001f03007819 */ /* 0x000fc800000006ff */
[----:B------:R-:W1:Y:S02]  /*2a60*/  SYNCS.PHASECHK.TRANS64 P0, [UR4+0x70], R0 ;  /* 0x00007000ff0075a7 */ /* 0x000e640008001004 */
[----:B-1----:R-:W-:Y:S05]  /*2a70*/  @P0 EXIT ;  /* 0x000000000000094d */ /* 0x002fea0003800000 */
[----:B------:R-:W-:Y:S02]  /*2a80*/  SHF.L.U32 R3, R3, 0x1f, RZ ;  /* 0x0000001f03037819 */ /* 0x000fe400000006ff */
[----:B------:R-:W-:-:S07]  /*2a90*/  MOV R0, UR4 ;  /* 0x0000000400007c02 */ /* 0x000fce0008000f00 */
.L_x_46:
[----:B-1----:R1:W2:Y:S02]  /*2aa0*/  SYNCS.PHASECHK.TRANS64.TRYWAIT P0, [R0+URZ+0x70], R3 ;  /* 0x00007003000075a7 */ /* 0x0022a400080011ff */
[----:B--2---:R-:W-:Y:S05]  /*2ab0*/  @!P0 NANOSLEEP.SYNCS 0x989680 ;  /* 0x009896800000895d */ /* 0x004fea0003900000 */
[----:B------:R-:W2:Y:S02]  /*2ac0*/  @!P0 SYNCS.PHASECHK.TRANS64 P0, [R0+URZ+0x70], R3 ;  /* 0x00007003000085a7 */ /* 0x000ea400080010ff */
[----:B--2---:R-:W-:Y:S05]  /*2ad0*/  @P0 EXIT ;  /* 0x000000000000094d */ /* 0x004fea0003800000 */
[----:B------:R-:W-:Y:S05]  /*2ae0*/  BRA `(.L_x_46) ;  /* 0xfffffffc00ec7947 */ /* 0x000fea000383ffff */
.L_x_39:
[----:B------:R-:W-:-:S09]  /*2af0*/  UISETP.NE.AND UP1, UPT, UR8, URZ, UPT ;  /* 0x000000ff0800728c */ /* 0x000fd2000bf25270 */
[----:B------:R-:W-:Y:S05]  /*2b00*/  BRA.U UP1, `(.L_x_47) ;  /* 0x0000001101387547 */ /* 0x000fea000b800000 */
[----:B------:R-:W-:Y:S01]  /*2b10*/  UMOV UR4, 0x40 ;  /* 0x0000004000047882 */ /* 0x000fe20000000000 */
[----:B------:R-:W-:Y:S01]  /*2b20*/  NOP ;  /* 0x0000000000007918 */ /* 0x000fe20000000000 */
[----:B------:R-:W-:Y:S01]  /*2b30*/  ULEA UR4, UR37, UR4, 0x18 ;  /* 0x0000000425047291 */ /* 0x000fe2000f8ec0ff */
[----:B------:R-:W-:Y:S02]  /*2b40*/  UMOV UR5, 0x400 ;  /* 0x0000040000057882 */ /* 0x000fe40000000000 */
[----:B------:R-:W-:-:S06]  /*2b50*/  ULEA UR37, UR37, UR5, 0x18 ;  /* 0x0000000525257291 */ /* 0x000fcc000f8ec0ff */
[----:B------:R-:W1:Y:S02]  /*2b60*/  LDS.U8 R0, [UR4+0x1c] ;  /* 0x00001c04ff007984 */ /* 0x000e640008000000 */
[----:B-1----:R-:W-:-:S13]  /*2b70*/  ISETP.NE.AND P0, PT, R0, RZ, PT ;  /* 0x000000ff0000720c */ /* 0x002fda0003f05270 */
[----:B------:R-:W-:Y:S05]  /*2b80*/  @P0 BRA `(.L_x_48) ;  /* 0x0000000000580947 */ /* 0x000fea0003800000 */
[----:B------:R-:W-:-:S13]  /*2b90*/  ELECT P0, URZ, PT ;  /* 0x0000000000ff782f */ /* 0x000fda0003800000 */
[----:B------:R-:W-:Y:S05]  /*2ba0*/  @!P0 BRA `(.L_x_49) ;  /* 0x0000000000608947 */ /* 0x000fea0003800000 */
[----:B------:R-:W-:Y:S01]  /*2bb0*/  UMOV UR5, 0x10 ;  /* 0x0000001000057882 */ /* 0x000fe20000000000 */
[----:B------:R-:W-:Y:S01]  /*2bc0*/  HFMA2 R0, -RZ, RZ, 0, 5.9604644775390625e-08 ;  /* 0x00000001ff007431 */ /* 0x000fe200000001ff */
[----:B------:R-:W-:-:S03]  /*2bd0*/  MOV R2, 0xffff ;  /* 0x0000ffff00027802 */ /* 0x000fc60000000f00 */
[----:B------:R-:W-:Y:S04]  /*2be0*/  DEPBAR.LE SB1, 0x36 ;  /* 0x00009d800000791a */ /* 0x000fe80000000000 */
[----:B------:R-:W1:Y:S02]  /*2bf0*/  UTCATOMSWS.FIND_AND_SET.ALIGN UP0, UR5, UR5 ;  /* 0x00000005000575e3 */ /* 0x000e640008000800 */
[----:B-1----:R-:W-:Y:S01]  /*2c00*/  MOV R3, UR5 ;  /* 0x0000000500037c02 */ /* 0x002fe20008000f00 */
[----:B------:R-:W-:Y:S06]  /*2c10*/  BRA.U UP0, `(.L_x_50) ;  /* 0x0000000100187547 */ /* 0x000fec000b800000 */
.L_x_51:
[----:B------:R-:W-:Y:S05]  /*2c20*/  NANOSLEEP 0x64 ;  /* 0x000000640000795d */ /* 0x000fea0003800000 */
[----:B------:R-:W-:-:S05]  /*2c30*/  UMOV UR5, 0x10 ;  /* 0x0000001000057882 */ /* 0x000fca0000000000 */
[----:B------:R-:W-:Y:S04]  /*2c40*/  DEPBAR.LE SB1, 0x36 ;  /* 0x00009d800000791a */ /* 0x000fe80000000000 */
[----:B------:R-:W1:Y:S02]  /*2c50*/  UTCATOMSWS.FIND_AND_SET.ALIGN UP0, UR5, UR5 ;  /* 0x00000005000575e3 */ /* 0x000e640008000800 */
[----:B-1----:R-:W-:Y:S01]  /*2c60*/  MOV R3, UR5 ;  /* 0x0000000500037c02 */ /* 0x002fe20008000f00 */
[----:B------:R-:W-:Y:S05]  /*2c70*/  BRA.U !UP0, `(.L_x_51) ;  /* 0xfffffffd08e87547 */ /* 0x000fea000b83ffff */
.L_x_50:
[-C--:B------:R-:W-:Y:S02]  /*2c80*/  SHF.L.U32 R2, R2, R3.reuse, RZ ;  /* 0x0000000302027219 */ /* 0x080fe400000006ff */
[----:B------:R-:W-:Y:S01]  /*2c90*/  SHF.L.U32 R0, R0, R3, RZ ;  /* 0x0000000300007219 */ /* 0x000fe200000006ff */
[----:B------:R-:W-:Y:S02]  /*2ca0*/  IMAD.SHL.U32 R3, R3, 0x20, RZ ;  /* 0x0000002003037824 */ /* 0x000fe400078e00ff */
[----:B------:R1:W-:Y:S04]  /*2cb0*/  ATOMS.OR RZ, [UR4+0x14], R2 ;  /* 0x00001402ffff798c */ /* 0x0003e8000b000004 */
[----:B------:R1:W-:Y:S04]  /*2cc0*/  ATOMS.OR RZ, [UR4+0x18], R0 ;  /* 0x00001800ffff798c */ /* 0x0003e8000b000004 */
[----:B------:R1:W-:Y:S01]  /*2cd0*/  STS [UR37+0x110], R3 ;  /* 0x00011003ff007988 */ /* 0x0003e20008000825 */
[----:B------:R-:W-:Y:S05]  /*2ce0*/  BRA `(.L_x_49) ;  /* 0x0000000000107947 */ /* 0x000fea0003800000 */
.L_x_48:
[----:B------:R-:W-:Y:S02]  /*2cf0*/  MOV R0, 0xffffffff ;  /* 0xffffffff00007802 */ /* 0x000fe40000000f00 */
[----:B------:R-:W-:-:S03]  /*2d00*/  MOV R2, 0x2d30 ;  /* 0x00002d3000027802 */ /* 0x000fc60000000f00 */
[----:B------:R1:W-:Y:S04]  /*2d10*/  STS [UR37+0x110], R0 ;  /* 0x00011000ff007988 */ /* 0x0003e80008000825 */
[----:B-1-3-5:R-:W-:Y:S05]  /*2d20*/  CALL.REL.NOINC `($__internal_1_$__cuda_sm10x_tcgen05_guardrail_trap_phase_invalid_during_alloc) ;  /* 0x0000006400e47944 */ /* 0x02afea0003c00000 */
.L_x_49:
[----:B------:R-:W-:Y:S05]  /*2d30*/  WARPSYNC.ALL ;  /* 0x0000000000007948 */ /* 0x000fea0003800000 */
[----:B------:R-:W2:Y:S01]  /*2d40*/  S2UR UR9, SR_CgaCtaId ;  /* 0x00000000000979c3 */ /* 0x000ea20000008800 */
[----:B------:R-:W-:Y:S01]  /*2d50*/  UMOV UR4, 0x400 ;  /* 0x0000040000047882 */ /* 0x000fe20000000000 */
[----:B------:R-:W-:-:S06]  /*2d60*/  NOP ;  /* 0x0000000000007918 */ /* 0x000fcc0000000000 */
[----:B------:R-:W-:Y:S06]  /*2d70*/  BAR.ARV 0x6, 0xa0 ;  /* 0x0182800000007b1d */ /* 0x000fec0000002000 */
[----:B------:R-:W4:Y:S01]  /*2d80*/  LDCU UR5, c[0x0][0x38c] ;  /* 0x00007180ff0577ac */ /* 0x000f220008000800 */
[----:B------:R-:W-:Y:S01]  /*2d90*/  IMAD.MOV.U32 R11, RZ, RZ, 0x1 ;  /* 0x00000001ff0b7424 */ /* 0x000fe200078e00ff */
[----:B------:R-:W-:Y:S01]  /*2da0*/  CS2R R8, SRZ ;  /* 0x0000000000087805 */ /* 0x000fe2000001ff00 */
[----:B------:R-:W-:Y:S01]  /*2db0*/  IMAD.MOV.U32 R10, RZ, RZ, RZ ;  /* 0x000000ffff0a7224 */ /* 0x000fe200078e00ff */
[----:B------:R-:W-:Y:S01]  /*2dc0*/  UMOV UR12, URZ ;  /* 0x000000ff000c7c82 */ /* 0x000fe20008000000 */
[----:B------:R-:W-:Y:S01]  /*2dd0*/  UMOV UR11, URZ ;  /* 0x000000ff000b7c82 */ /* 0x000fe20008000000 */
[----:B------:R-:W-:Y:S01]  /*2de0*/  UMOV UR30, 0x0 ;  /* 0x00000000001e7882 */ /* 0x000fe20000000000 */
[----:B------:R-:W-:Y:S01]  /*2df0*/  UMOV UR31, 0x42c0490 ;  /* 0x042c0490001f7882 */ /* 0x000fe20000000000 */
[----:B------:R-:W-:Y:S01]  /*2e00*/  UMOV UR28, 0x0 ;  /* 0x00000000001c7882 */ /* 0x000fe20000000000 */
[----:B------:R-:W-:Y:S01]  /*2e10*/  UMOV UR29, 0x42c0490 ;  /* 0x042c0490001d7882 */ /* 0x000fe20000000000 */
[----:B--2---:R-:W-:Y:S01]  /*2e20*/  ULEA UR9, UR9, UR4, 0x18 ;  /* 0x0000000409097291 */ /* 0x004fe2000f8ec0ff */
[----:B------:R-:W2:Y:S03]  /*2e30*/  LDCU UR4, c[0x0][0x38c] ;  /* 0x00007180ff0477ac */ /* 0x000ea60008000800 */
[----:B------:R-:W-:Y:S01]  /*2e40*/  UIADD3 UR10, UPT, UPT, UR9, 0xb300, URZ ;  /* 0x0000b300090a7890 */ /* 0x000fe2000fffe0ff */
[----:B------:R-:W-:-:S04]  /*2e50*/  UMOV UR26, 0x0 ;  /* 0x00000000001a7882 */ /* 0x000fc80000000000 */
[----:B-1----:R-:W1:Y:S01]  /*2e60*/  LDS R0, [UR9+0x110] ;  /* 0x00011009ff007984 */ /* 0x002e620008000800 */
[----:B------:R-:W-:Y:S01]  /*2e70*/  USHF.R.U32.HI UR10, URZ, 0x4, UR10 ;  /* 0x00000004ff0a7899 */ /* 0x000fe2000801160a */
[----:B------:R-:W-:Y:S01]  /*2e80*/  UMOV UR27, 0x42c0490 ;  /* 0x042c0490001b7882 */ /* 0x000fe20000000000 */
[----:B------:R-:W-:Y:S02]  /*2e90*/  UMOV UR24, 0x0 ;  /* 0x0000000000187882 */ /* 0x000fe40000000000 */
[----:B------:R-:W-:Y:S01]  /*2ea0*/  ULOP3.LUT UR10, UR10, 0x3fff, URZ, 0xc0, !UPT ;  /* 0x00003fff0a0a7892 */ /* 0x000fe2000f8ec0ff */
[----:B------:R-:W-:Y:S01]  /*2eb0*/  UMOV UR25, 0x42c0490 ;  /* 0x042c049000197882 */ /* 0x000fe20000000000 */
[----:B------:R-:W-:Y:S01]  /*2ec0*/  UMOV UR22, 0x0 ;  /* 0x0000000000167882 */ /* 0x000fe20000000000 */
[----:B------:R-:W-:Y:S01]  /*2ed0*/  UMOV UR23, 0x42c0490 ;  /* 0x042c049000177882 */ /* 0x000fe20000000000 */
[----:B------:R-:W-:Y:S01]  /*2ee0*/  UMOV UR20, 0x0 ;  /* 0x0000000000147882 */ /* 0x000fe20000000000 */
[----:B--2---:R-:W-:Y:S01]  /*2ef0*/  UIADD3 UR4, UPT, UPT, UR4, 0x7f, URZ ;  /* 0x0000007f04047890 */ /* 0x004fe2000fffe0ff */
[----:B------:R-:W-:Y:S01]  /*2f00*/  UMOV UR21, 0x42c0490 ;  /* 0x042c049000157882 */ /* 0x000fe20000000000 */
[----:B------:R-:W-:-:S02]  /*2f10*/  ULOP3.LUT UR10, UR10, 0x10000, URZ, 0xfc, !UPT ;  /* 0x000100000a0a7892 */ /* 0x000fc4000f8efcff */
[----:B------:R-:W-:Y:S02]  /*2f20*/  USHF.R.S32.HI UR8, URZ, 0x1f, UR4 ;  /* 0x0000001fff087899 */ /* 0x000fe40008011404 */
[----:B----4-:R-:W-:Y:S02]  /*2f30*/  UISETP.GE.AND UP3, UPT, UR5, 0x1, UPT ;  /* 0x000000010500788c */ /* 0x010fe4000bf66270 */
[----:B------:R-:W-:Y:S02]  /*2f40*/  ULEA.HI UR8, UR8, UR4, URZ, 0x7 ;  /* 0x0000000408087291 */ /* 0x000fe4000f8f38ff */
[----:B------:R-:W-:Y:S02]  /*2f50*/  UIADD3 UR4, UPT, UPT, UR9, 0x17300, URZ ;  /* 0x0001730009047890 */ /* 0x000fe4000fffe0ff */
[----:B------:R-:W-:Y:S02]  /*2f60*/  USHF.R.S32.HI UR8, URZ, 0x7, UR8 ;  /* 0x00000007ff087899 */ /* 0x000fe40008011408 */
[----:B------:R-:W-:-:S02]  /*2f70*/  USHF.R.U32.HI UR4, URZ, 0x4, UR4 ;  /* 0x00000004ff047899 */ /* 0x000fc40008011604 */
[----:B------:R-:W-:Y:S02]  /*2f80*/  UISETP.LT.AND UP0, UPT, UR8, 0x1, UPT ;  /* 0x000000010800788c */ /* 0x000fe4000bf01270 */
[----:B------:R-:W-:Y:S02]  /*2f90*/  ULOP3.LUT UR4, UR4, 0x3fff, URZ, 0xc0, !UPT ;  /* 0x00003fff04047892 */ /* 0x000fe4000f8ec0ff */
[----:B------:R-:W-:Y:S02]  /*2fa0*/  USEL UR16, UR8, 0x1, !UP0 ;  /* 0x0000000108107887 */ /* 0x000fe4000c000000 */
[----:B------:R-:W-:Y:S02]  /*2fb0*/  ULOP3.LUT UR4, UR4, 0x10000, URZ, 0xfc, !UPT ;  /* 0x0001000004047892 */ /* 0x000fe4000f8efcff */
[----:B------:R-:W-:Y:S01]  /*2fc0*/  UIADD3 UR16, UPT, UPT, -UR16, URZ, URZ ;  /* 0x000000ff10107290 */ /* 0x000fe2000fffe1ff */
[----:B------:R-:W-:Y:S01]  /*2fd0*/  UMOV UR34, 0x0 ;  /* 0x0000000000227882 */ /* 0x000fe20000000000 */
[----:B------:R-:W-:Y:S01]  /*2fe0*/  UMOV UR35, 0x42c0490 ;  /* 0x042c049000237882 */ /* 0x000fe20000000000 */
[----:B-1----:R-:W-:Y:S01]  /*2ff0*/  R2UR UR13, R0 ;  /* 0x00000000000d72ca */ /* 0x002fe200000e0000 */
[----:B------:R-:W-:Y:S01]  /*3000*/  UMOV UR32, 0x0 ;  /* 0x0000000000207882 */ /* 0x000fe20000000000 */
[----:B------:R-:W-:-:S13]  /*3010*/  UMOV UR33, 0x42c0490 ;  /* 0x042c049000217882 */ /* 0x000fda0000000000 */
.L_x_58:
[----:B------:R-:W-:Y:S02]  /*3020*/  LEA R0, R10, UR9, 0x3 ;  /* 0x000000090a007c11 */ /* 0x000fe4000f8e18ff */
[----:B------:R-:W-:Y:S02]  /*3030*/  SHF.L.U32 R5, R9, 0x1f, RZ ;  /* 0x0000001f09057819 */ /* 0x000fe400000006ff */
[----:B------:R-:W-:Y:S01]  /*3040*/  PLOP3.LUT P0, PT, PT, PT, UP3, 0x80, 0x8 ;  /* 0x000000000008781c */ /* 0x000fe20003f0f038 */
[----:B------:R-:W-:Y:S01]  /*3050*/  VIADD R3, R0, 0x70 ;  /* 0x0000007000037836 */ /* 0x000fe20000000000 */
[----:B-1----:R-:W1:Y:S02]  /*3060*/  SYNCS.PHASECHK.TRANS64.TRYWAIT P1, [R0+URZ+0x60], R5 ;  /* 0x00006005000075a7 */ /* 0x002e6400080211ff */
[----:B-1--4-:R-:W-:Y:S09]  /*3070*/  @!P1 BRA `(.L_x_52) ;  /* 0x0000005c00c89947 */ /* 0x012ff20003800000 */
.L_x_124:
[----:B------:R-:W-:Y:S01]  /*3080*/  LEA R4, R10, UR9, 0x4 ;  /* 0x000000090a047c11 */ /* 0x000fe2000f8e20ff */
[----:B------:R-:W-:Y:S01]  /*3090*/  @UP3 ULEA UR5, UR11, UR9, 0x3 ;  /* 0x000000090b053291 */ /* 0x000fe2000f8e18ff */
[----:B------:R-:W-:Y:S01]  /*30a0*/  PLOP3.LUT P2, PT, PT, PT, PT, 0x80, 0x8 ;  /* 0x000000000008781c */ /* 0x000fe20003f4f070 */
[----:B------:R-:W-:Y:S01]  /*30b0*/  ULEA UR14, UR12, UR9, 0x3 ;  /* 0x000000090c0e7291 */ /* 0x000fe2000f8e18ff */
[----:B------:R-:W-:Y:S01]  /*30c0*/  PRMT R3, RZ, 0x654, R3 ;  /* 0x00000654ff037816 */ /* 0x000fe20000000003 */
[----:B------:R-:W-:Y:S01]  /*30d0*/  ULEA.HI UR15, UR12, UR12, URZ, 0x1 ;  /* 0x0000000c0c0f7291 */ /* 0x000fe2000f8f08ff */
[----:B-1----:R-:W1:Y:S01]  /*30e0*/  LDS.128 R4, [R4+0xf0] ;  /* 0x0000f00004047984 */ /* 0x002e620000000c00 */
[----:B------:R-:W-:Y:S02]  /*30f0*/  @P0 SHF.L.U32 R2, R8, 0x1f, RZ ;  /* 0x0000001f08020819 */ /* 0x000fe400000006ff */
[----:B------:R-:W-:Y:S01]  /*3100*/  SHF.L.U32 R0, R11, 0x1f, RZ ;  /* 0x0000001f0b007819 */ /* 0x000fe200000006ff */
[----:B------:R-:W-:Y:S01]  /*3110*/  @!PT LDS RZ, [RZ] ;  /* 0x00000000fffff984 */ /* 0x000fe20000000800 */
[----:B------:R-:W-:Y:S01]  /*3120*/  @!PT LDS RZ, [RZ] ;  /* 0x00000000fffff984 */ /* 0x000fe20000000800 */
[----:B------:R-:W-:Y:S01]  /*3130*/  @!PT LDS RZ, [RZ] ;  /* 0x00000000fffff984 */ /* 0x000fe20000000800 */
[----:B------:R-:W-:Y:S01]  /*3140*/  @!PT LDS RZ, [RZ] ;  /* 0x00000000fffff984 */ /* 0x000fe20000000800 */
[----:B------:R2:W-:Y:S06]  /*3150*/  MEMBAR.ALL.CTA ;  /* 0x0000000000007992 */ /* 0x0005ec0000008000 */
[----:B--2---:R-:W2:Y:S02]  /*3160*/  FENCE.VIEW.ASYNC.S ;  /* 0x00000000000073c6 */ /* 0x004ea40000000000 */
[----:B--2---:R2:W-:Y:S01]  /*3170*/  SYNCS.ARRIVE.TRANS64.RED.A1T0 RZ, [R3+URZ], RZ ;  /* 0x000000ff03ff79a7 */ /* 0x0045e200081004ff */
[----:B------:R2:W4:Y:S01]  /*3180*/  @P0 SYNCS.PHASECHK.TRANS64.TRYWAIT P2, [UR5], R2 ;  /* 0x00000002ff0005a7 */ /* 0x0005220008041105 */
[----:B------:R-:W-:-:S02]  /*3190*/  ULOP3.LUT UR5, UR15, 0xffe, URZ, 0xc0, !UPT ;  /* 0x00000ffe0f057892 */ /* 0x000fc4000f8ec0ff */
[----:B------:R-:W-:Y:S01]  /*31a0*/  USHF.R.U32.HI UR15, URZ, 0x1, UR15 ;  /* 0x00000001ff0f7899 */ /* 0x000fe2000801160f */
[----:B-1----:R-:W-:Y:S01]  /*31b0*/  LOP3.LUT P1, RZ, R6, 0x1, RZ, 0xc0, !PT ;  /* 0x0000000106ff7812 */ /* 0x002fe2000782c0ff */
[----:B------:R-:W-:Y:S02]  /*31c0*/  UIADD3 UR5, UPT, UPT, -UR5, UR12, URZ ;  /* 0x0000000c05057290 */ /* 0x000fe4000fffe1ff */
[----:B------:R-:W-:-:S04]  /*31d0*/  UIMAD UR15, UR15, 0xb0, UR13 ;  /* 0x000000b00f0f78a4 */ /* 0x000fc8000f8e020d */
[----:B------:R-:W-:Y:S01]  /*31e0*/  ULEA UR15, UR5, UR15, 0x14 ;  /* 0x0000000f050f7291 */ /* 0x000fe2000f8ea0ff */
[----:B------:R-:W1:Y:S02]  /*31f0*/  SYNCS.PHASECHK.TRANS64.TRYWAIT P0, [UR14+0xa0], R0 ;  /* 0x0000a000ff0075a7 */ /* 0x000e64000800110e */
[----:B-12-4-:R-:W-:Y:S09]  /*3200*/  @!P0 BRA `(.L_x_53) ;  /* 0x0000005c00788947 */ /* 0x016ff20003800000 */
.L_x_126:
[----:B------:R-:W-:Y:S01]  /*3210*/  IADD3 R10, PT, PT, R10, 0x1, RZ ;  /* 0x000000010a0a7810 */ /* 0x000fe20007ffe0ff */
[----:B------:R-:W-:Y:S06]  /*3220*/  BRA.U !UP3, `(.L_x_54) ;  /* 0x000000050b107547 */ /* 0x000fec000b800000 */
[----:B------:R-:W-:Y:S01]  /*3230*/  UPLOP3.LUT UP4, UPT, UPT, UPT, UPT, 0x40, 0x4 ;  /* 0x000000000004789c */ /* 0x000fe20003f8e870 */
[----:B------:R-:W-:Y:S01]  /*3240*/  UMOV UR18, UR16 ;  /* 0x0000001000127c82 */ /* 0x000fe20008000000 */
[----:B------:R-:W-:Y:S01]  /*3250*/  UMOV UR17, UR8 ;  /* 0x0000000800117c82 */ /* 0x000fe20008000000 */
[----:B------:R-:W-:-:S08]  /*3260*/  UMOV UR5, UR11 ;  /* 0x0000000b00057c82 */ /* 0x000fd00008000000 */
.L_x_57:
[----:B------:R-:W-:Y:S02]  /*3270*/  UIADD3 UR18, UPT, UPT, UR18, 0x1, URZ ;  /* 0x0000000112127890 */ /* 0x000fe4000fffe0ff */
[----:B--2---:R-:W-:Y:S02]  /*3280*/  ULEA UR19, UR5, UR9, 0x3 ;  /* 0x0000000905137291 */ /* 0x004fe4000f8e18ff */
[----:B------:R-:W-:Y:S01]  /*3290*/  UISETP.NE.AND UP0, UPT, UR18, URZ, UPT ;  /* 0x000000ff1200728c */ /* 0x000fe2000bf05270 */
[----:B----4-:R-:W-:Y:S10]  /*32a0*/  @P2 BRA `(.L_x_55) ;  /* 0x00000000000c2947 */ /* 0x010ff40003800000 */
[----:B-1----:R-:W-:Y:S04]  /*32b0*/  SHF.L.U32 R3, R8, 0x1f, RZ ;  /* 0x0000001f08037819 */ /* 0x002fe800000006ff */
[----:B------:R-:W1:Y:S02]  /*32c0*/  SYNCS.PHASECHK.TRANS64.TRYWAIT P0, [UR19], R3 ;  /* 0x00000003ff0075a7 */ /* 0x000e640008001113 */
[----:B-1----:R-:W-:Y:S05]  /*32d0*/  @!P0 BRA `(.L_x_56) ;  /* 0x0000005c005c8947 */ /* 0x002fea0003800000 */
.L_x_55:
[----:B------:R-:W-:Y:S01]  /*32e0*/  UISETP.NE.AND UP1, UPT, UR17, 0x1, UPT ;  /* 0x000000011100788c */ /* 0x000fe2000bf25270 */
[----:B------:R-:W-:Y:S01]  /*32f0*/  PLOP3.LUT P2, PT, PT, PT, PT, 0x80, 0x8 ;  /* 0x000000000008781c */ /* 0x000fe20003f4f070 */
[----:B------:R-:W-:Y:S02]  /*3300*/  UIADD3 UR11, UPT, UPT, UR5, 0x1, URZ ;  /* 0x00000001050b7890 */ /* 0x000fe4000fffe0ff */
[----:B------:R-:W-:Y:S02]  /*3310*/  UIMAD UR6, UR5, 0xb00, UR4 ;  /* 0x00000b00050678a4 */ /* 0x000fe4000f8e0204 */
[----:B------:R-:W-:Y:S01]  /*3320*/  UISETP.NE.AND UP2, UPT, UR11, 0x3, UPT ;  /* 0x000000030b00788c */ /* 0x000fe2000bf45270 */
[----:B------:R-:W-:Y:S01]  /*3330*/  PLOP3.LUT P0, PT, PT, PT, UP1, 0x80, 0x8 ;  /* 0x000000000008781c */ /* 0x000fe20003f0f018 */
[----:B------:R-:W-:Y:S02]  /*3340*/  ULEA UR64, UR5, UR10, 0xa ;  /* 0x0000000a05407291 */ /* 0x000fe4000f8e50ff */
[----:B------:R-:W-:Y:S02]  /*3350*/  USEL UR37, URZ, 0x1, UP2 ;  /* 0x00000001ff257887 */ /* 0x000fe40009000000 */
[----:B------:R-:W-:Y:S02]  /*3360*/  USEL UR11, UR11, URZ, UP2 ;  /* 0x000000ff0b0b7287 */ /* 0x000fe40009000000 */
[----:B------:R-:W-:Y:S02]  /*3370*/  UIADD3 UR62, UPT, UPT, UR6, 0x2, URZ ;  /* 0x00000002063e7890 */ /* 0x000fe4000fffe0ff */
[----:B------:R-:W-:Y:S01]  /*3380*/  @UP1 ULEA UR36, UR11, UR9, 0x3 ;  /* 0x000000090b241291 */ /* 0x000fe2000f8e18ff */
[----:B------:R-:W-:Y:S01]  /*3390*/  LOP3.LUT R8, R8, UR37, RZ, 0x3c, !PT ;  /* 0x0000002508087c12 */ /* 0x000fe2000f8e3cff */
[----:B------:R-:W-:Y:S02]  /*33a0*/  UIADD3 UR60, UPT, UPT, UR64, 0x2, URZ ;  /* 0x00000002403c7890 */ /* 0x000fe4000fffe0ff */
[----:B------:R-:W-:Y:S01]  /*33b0*/  UIADD3 UR58, UPT, UPT, UR6, 0x4, URZ ;  /* 0x00000004063a7890 */ /* 0x000fe2000fffe0ff */
[----:B-1----:R-:W-:Y:S01]  /*33c0*/  @P0 SHF.L.U32 R0, R8, 0x1f, RZ ;  /* 0x0000001f08000819 */ /* 0x002fe200000006ff */
[----:B------:R-:W-:Y:S02]  /*33d0*/  UIADD3 UR56, UPT, UPT, UR64, 0x4, URZ ;  /* 0x0000000440387890 */ /* 0x000fe4000fffe0ff */
[----:B------:R-:W-:Y:S01]  /*33e0*/  UIADD3 UR54, UPT, UPT, UR6, 0x6, URZ ;  /* 0x0000000606367890 */ /* 0x000fe2000fffe0ff */
[----:B------:R2:W4:Y:S01]  /*33f0*/  @P0 SYNCS.PHASECHK.TRANS64.TRYWAIT P2, [UR36], R0 ;  /* 0x00000000ff0005a7 */ /* 0x0005220008041124 */
[----:B------:R-:W-:Y:S02]  /*3400*/  UIADD3 UR52, UPT, UPT, UR64, 0x6, URZ ;  /* 0x0000000640347890 */ /* 0x000fe4000fffe0ff */
        /* <DEDUP_REMOVED lines=9> */
[----:B------:R-:W-:Y:S01]  /*34a0*/  UIADD3 UR17, UPT, UPT, UR17, -0x1, URZ ;  /* 0xffffffff11117890 */ /* 0x000fe2000fffe0ff */
[----:B------:R-:W-:Y:S01]  /*34b0*/  UMOV UR7, 0x40004040 ;  /* 0x4000404000077882 */ /* 0x000fe20000000000 */
[----:B------:R-:W-:Y:S01]  /*34c0*/  UMOV UR65, 0x40004040 ;  /* 0x4000404000417882 */ /* 0x000fe20000000000 */
[----:B------:R-:W-:Y:S01]  /*34d0*/  UMOV UR63, 0x40004040 ;  /* 0x40004040003f7882 */ /* 0x000fe20000000000 */
[----:B------:R2:W-:Y:S01]  /*34e0*/  UTCHMMA gdesc[UR64], gdesc[UR6], tmem[UR15], tmem[UR30], idesc[UR31], UP4 ;  /* 0x00ff1e06400075ea */ /* 0x0005e2000a00000f */
[----:B------:R-:W-:Y:S01]  /*34f0*/  UPLOP3.LUT UP4, UPT, UPT, UPT, UPT, 0x80, 0x8 ;  /* 0x000000000008789c */ /* 0x000fe20003f8f070 */
[----:B------:R-:W-:Y:S01]  /*3500*/  UMOV UR61, 0x40004040 ;  /* 0x40004040003d7882 */ /* 0x000fe20000000000 */
[----:B------:R-:W-:Y:S01]  /*3510*/  UMOV UR59, 0x40004040 ;  /* 0x40004040003b7882 */ /* 0x000fe20000000000 */
[----:B------:R2:W-:Y:S01]  /*3520*/  UTCHMMA gdesc[UR60], gdesc[UR62], tmem[UR15], tmem[UR28], idesc[UR29], UPT ;  /* 0x00ff1c3e3c0075ea */ /* 0x0005e2000b80000f */
        /* <DEDUP_REMOVED lines=14> */
[----:B------:R-:W-:Y:S01]  /*3610*/  UMOV UR37, 0x40004040 ;  /* 0x4000404000257882 */ /* 0x000fe20000000000 */
[----:B------:R2:W-:Y:S01]  /*3620*/  UTCHMMA gdesc[UR40], gdesc[UR42], tmem[UR15], tmem[UR34], idesc[UR35], UPT ;  /* 0x00ff222a280075ea */ /* 0x0005e2000b80000f */
[----:B------:R2:W-:Y:S01]  /*3630*/  UTCHMMA gdesc[UR36], gdesc[UR38], tmem[UR15], tmem[UR32], idesc[UR33], UPT ;  /* 0x00ff2026240075ea */ /* 0x0005e2000b80000f */
[----:B------:R2:W-:Y:S01]  /*3640*/  UTCBAR [UR19], URZ ;  /* 0x000000ff130073e9 */ /* 0x0005e200080000ff */
[----:B------:R-:W-:Y:S01]  /*3650*/  UMOV UR5, UR11 ;  /* 0x0000000b00057c82 */ /* 0x000fe20008000000 */
[----:B------:R-:W-:Y:S05]  /*3660*/  BRA.U UP0, `(.L_x_57) ;  /* 0xfffffffd00007547 */ /* 0x000fea000b83ffff */
.L_x_54:
[----:B------:R-:W-:Y:S01]  /*3670*/  UIADD3 UR12, UPT, UPT, UR12, 0x1, URZ ;  /* 0x000000010c0c7890 */ /* 0x000fe2000fffe0ff */
[C---:B------:R-:W-:Y:S01]  /*3680*/  ISETP.NE.AND P0, PT, R10.reuse, 0x2, PT ;  /* 0x000000020a00780c */ /* 0x040fe20003f05270 */
[----:B------:R-:W-:Y:S02]  /*3690*/  UIADD3 UR14, UPT, UPT, UR14, 0x80, URZ ;  /* 0x000000800e0e7890 */ /* 0x000fe4000fffe0ff */
[----:B------:R-:W-:Y:S01]  /*36a0*/  UISETP.NE.AND UP0, UPT, UR12, 0x4, UPT ;  /* 0x000000040c00788c */ /* 0x000fe2000bf05270 */
[----:B-12---:R-:W-:Y:S02]  /*36b0*/  SEL R0, RZ, 0x1, P0 ;  /* 0x00000001ff007807 */ /* 0x006fe40000000000 */
[----:B------:R-:W-:Y:S01]  /*36c0*/  SEL R10, R10, RZ, P0 ;  /* 0x000000ff0a0a7207 */ /* 0x000fe20000000000 */
[----:B------:R-:W-:Y:S01]  /*36d0*/  USEL UR5, URZ, 0x1, UP0 ;  /* 0x00000001ff057887 */ /* 0x000fe20008000000 */
[----:B------:R-:W-:Y:S01]  /*36e0*/  LOP3.LUT R9, R9, R0, RZ, 0x3c, !PT ;  /* 0x0000000009097212 */ /* 0x000fe200078e3cff */
[----:B------:R-:W-:Y:S01]  /*36f0*/  USEL UR12, UR12, URZ, UP0 ;  /* 0x000000ff0c0c7287 */ /* 0x000fe20008000000 */
[----:B------:R1:W-:Y:S03]  /*3700*/  UTCBAR [UR14], URZ ;  /* 0x000000ff0e0073e9 */ /* 0x0003e600080000ff */
[----:B------:R-:W-:Y:S01]  /*3710*/  LOP3.LUT R11, R11, UR5, RZ, 0x3c, !PT ;  /* 0x000000050b0b7c12 */ /* 0x000fe2000f8e3cff */
[----:B------:R-:W-:Y:S07]  /*3720*/  @P1 BRA `(.L_x_58) ;  /* 0xfffffff8003c1947 */ /* 0x000fee000383ffff */
[----:B------:R-:W2:Y:S01]  /*3730*/  S2UR UR4, SR_CgaCtaId ;  /* 0x00000000000479c3 */ /* 0x000ea20000008800 */
[----:B------:R-:W-:Y:S01]  /*3740*/  ELECT P0, URZ, PT ;  /* 0x0000000000ff782f */ /* 0x000fe20003800000 */
[----:B------:R-:W-:Y:S01]  /*3750*/  IMAD.MOV.U32 R0, RZ, RZ, 0x1 ;  /* 0x00000001ff007424 */ /* 0x000fe200078e00ff */
[----:B------:R-:W-:Y:S01]  /*3760*/  UIADD3 UR9, UPT, UPT, UR9, 0xa0, URZ ;  /* 0x000000a009097890 */ /* 0x000fe2000fffe0ff */
[----:B------:R-:W-:Y:S01]  /*3770*/  SHF.L.U32 R3, R11, 0x1f, RZ ;  /* 0x0000001f0b037819 */ /* 0x000fe200000006ff */
[----:B------:R-:W-:-:S03]  /*3780*/  UMOV UR5, 0x40 ;  /* 0x0000004000057882 */ /* 0x000fc60000000000 */
[----:B------:R-:W-:Y:S01]  /*3790*/  UVIRTCOUNT.DEALLOC.SMPOOL 0x80 ;  /* 0x000000800000784c */ /* 0x000fe20000000000 */
[----:B--2---:R-:W-:Y:S02]  /*37a0*/  ULEA UR4, UR4, UR5, 0x18 ;  /* 0x0000000504047291 */ /* 0x004fe4000f8ec0ff */
[----:B------:R-:W-:-:S07]  /*37b0*/  ULEA UR5, UR12, UR9, 0x3 ;  /* 0x000000090c057291 */ /* 0x000fce000f8e18ff */
[----:B------:R2:W-:Y:S02]  /*37c0*/  @P0 STS.U8 [UR4+0x1c], R0 ;  /* 0x00001c00ff000988 */ /* 0x0005e40008000004 */
[----:B------:R-:W3:Y:S02]  /*37d0*/  SYNCS.PHASECHK.TRANS64.TRYWAIT P0, [UR5], R3 ;  /* 0x00000003ff0075a7 */ /* 0x000ee40008001105 */
[----:B--23--:R-:W-:Y:S05]  /*37e0*/  @!P0 BRA `(.L_x_59) ;  /* 0x0000005800308947 */ /* 0x00cfea0003800000 */
.L_x_129:
[----:B------:R-:W-:-:S04]  /*37f0*/  UIADD3 UR6, UPT, UPT, UR12, 0x1, URZ ;  /* 0x000000010c067890 */ /* 0x000fc8000fffe0ff */
[----:B------:R-:W-:-:S04]  /*3800*/  UISETP.NE.AND UP0, UPT, UR6, 0x4, UPT ;  /* 0x000000040600788c */ /* 0x000fc8000bf05270 */
[----:B------:R-:W-:Y:S02]  /*3810*/  USEL UR7, URZ, 0x1, UP0 ;  /* 0x00000001ff077887 */ /* 0x000fe40008000000 */
[----:B------:R-:W-:-:S04]  /*3820*/  USEL UR6, UR6, URZ, UP0 ;  /* 0x000000ff06067287 */ /* 0x000fc80008000000 */
[----:B------:R-:W-:Y:S01]  /*3830*/  ULEA UR5, UR6, UR9, 0x3 ;  /* 0x0000000906057291 */ /* 0x000fe2000f8e18ff */
[----:B------:R-:W-:-:S04]  /*3840*/  LOP3.LUT R2, R11, UR7, RZ, 0x3c, !PT ;  /* 0x000000070b027c12 */ /* 0x000fc8000f8e3cff */
[----:B--2---:R-:W-:-:S04]  /*3850*/  SHF.L.U32 R3, R2, 0x1f, RZ ;  /* 0x0000001f02037819 */ /* 0x004fc800000006ff */
[----:B------:R-:W2:Y:S02]  /*3860*/  SYNCS.PHASECHK.TRANS64.TRYWAIT P0, [UR5], R3 ;  /* 0x00000003ff0075a7 */ /* 0x000ea40008001105 */
[----:B--2---:R-:W-:Y:S05]  /*3870*/  @!P0 BRA `(.L_x_60) ;  /* 0x0000005800248947 */ /* 0x004fea0003800000 */
.L_x_131:
        /* <DEDUP_REMOVED lines=9> */
.L_x_133:
[----:B------:R-:W-:-:S04]  /*3910*/  UIADD3 UR6, UPT, UPT, UR6, 0x1, URZ ;  /* 0x0000000106067890 */ /* 0x000fc8000fffe0ff */
[----:B------:R-:W-:-:S04]  /*3920*/  UISETP.NE.AND UP0, UPT, UR6, 0x4, UPT ;  /* 0x000000040600788c */ /* 0x000fc8000bf05270 */
[----:B------:R-:W-:Y:S02]  /*3930*/  USEL UR5, URZ, 0x1, UP0 ;  /* 0x00000001ff057887 */ /* 0x000fe40008000000 */
[----:B------:R-:W-:-:S04]  /*3940*/  USEL UR6, UR6, URZ, UP0 ;  /* 0x000000ff06067287 */ /* 0x000fc80008000000 */
[----:B------:R-:W-:Y:S01]  /*3950*/  ULEA UR6, UR6, UR9, 0x3 ;  /* 0x0000000906067291 */ /* 0x000fe2000f8e18ff */
[----:B--2---:R-:W-:-:S04]  /*3960*/  LOP3.LUT R3, R2, UR5, RZ, 0x3c, !PT ;  /* 0x0000000502037c12 */ /* 0x004fc8000f8e3cff */
[----:B------:R-:W-:-:S04]  /*3970*/  SHF.L.U32 R3, R3, 0x1f, RZ ;  /* 0x0000001f03037819 */ /* 0x000fc800000006ff */
[----:B------:R-:W2:Y:S02]  /*3980*/  SYNCS.PHASECHK.TRANS64.TRYWAIT P0, [UR6], R3 ;  /* 0x00000003ff0075a7 */ /* 0x000ea40008001106 */
[----:B--2---:R-:W-:Y:S05]  /*3990*/  @!P0 BRA `(.L_x_62) ;  /* 0x00000058000c8947 */ /* 0x004fea0003800000 */
.L_x_135:
[----:B------:R-:W-:Y:S01]  /*39a0*/  NOP ;  /* 0x0000000000007918 */ /* 0x000fe20000000000 */
[----:B--2---:R-:W2:Y:S01]  /*39b0*/  LDS R0, [UR4+0x14] ;  /* 0x00001404ff007984 */ /* 0x004ea20008000800 */
[----:B------:R-:W-:Y:S01]  /*39c0*/  ULOP3.LUT UR6, UR13, 0xffff, URZ, 0xc0, !UPT ;  /* 0x0000ffff0d067892 */ /* 0x000fe2000f8ec0ff */
[----:B------:R-:W-:Y:S01]  /*39d0*/  UMOV UR8, 0xffff ;  /* 0x0000ffff00087882 */ /* 0x000fe20000000000 */
[----:B------:R-:W-:Y:S02]  /*39e0*/  UMOV UR5, 0x1 ;  /* 0x0000000100057882 */ /* 0x000fe40000000000 */
[----:B------:R-:W-:-:S04]  /*39f0*/  USHF.R.U32.HI UR6, URZ, 0x5, UR6 ;  /* 0x00000005ff067899 */ /* 0x000fc80008011606 */
[----:B------:R-:W-:Y:S02]  /*3a00*/  USHF.L.U32 UR8, UR8, UR6, URZ ;  /* 0x0000000608087299 */ /* 0x000fe400080006ff */
[----:B------:R-:W-:-:S04]  /*3a10*/  USHF.L.U32 UR5, UR5, UR6, URZ ;  /* 0x0000000605057299 */ /* 0x000fc800080006ff */
[----:B--2---:R-:W-:-:S04]  /*3a20*/  LOP3.LUT R0, R0, UR8, RZ, 0xc0, !PT ;  /* 0x0000000800007c12 */ /* 0x004fc8000f8ec0ff */
[----:B------:R-:W-:-:S13]  /*3a30*/  ISETP.NE.AND P0, PT, R0, UR8, PT ;  /* 0x0000000800007c0c */ /* 0x000fda000bf05270 */
[----:B------:R-:W-:Y:S05]  /*3a40*/  @P0 BRA `(.L_x_63) ;  /* 0x0000000000580947 */ /* 0x000fea0003800000 */
[----:B------:R-:W2:Y:S02]  /*3a50*/  LDS R0, [UR4+0x18] ;  /* 0x00001804ff007984 */ /* 0x000ea40008000800 */
[----:B--2---:R-:W-:-:S04]  /*3a60*/  LOP3.LUT R0, R0, UR5, RZ, 0xc0, !PT ;  /* 0x0000000500007c12 */ /* 0x004fc8000f8ec0ff */
[----:B------:R-:W-:-:S13]  /*3a70*/  ISETP.NE.AND P0, PT, R0, UR5, PT ;  /* 0x0000000500007c0c */ /* 0x000fda000bf05270 */
[----:B------:R-:W-:Y:S05]  /*3a80*/  @P0 BRA `(.L_x_64) ;  /* 0x00000000003c0947 */ /* 0x000fea0003800000 */
[----:B------:R-:W2:Y:S01]  /*3a90*/  S2R R2, SR_LANEID ;  /* 0x0000000000027919 */ /* 0x000ea20000000000 */
[----:B------:R-:W-:Y:S01]  /*3aa0*/  ULOP3.LUT UR8, URZ, UR8, URZ, 0x33, !UPT ;  /* 0x00000008ff087292 */ /* 0x000fe2000f8e33ff */
[----:B------:R-:W-:Y:S01]  /*3ab0*/  LOP3.LUT R4, RZ, UR5, RZ, 0x33, !PT ;  /* 0x00000005ff047c12 */ /* 0x000fe2000f8e33ff */
[----:B------:R-:W-:Y:S02]  /*3ac0*/  VOTEU.ANY UR7, UPT, PT ;  /* 0x0000000000077886 */ /* 0x000fe400038e0100 */
[----:B------:R-:W-:Y:S01]  /*3ad0*/  UFLO.U32 UR7, UR7 ;  /* 0x00000007000772bd */ /* 0x000fe200080e0000 */
[----:B------:R-:W3:Y:S01]  /*3ae0*/  REDUX UR5, R4 ;  /* 0x00000000040573c4 */ /* 0x000ee20000000000 */
[----:B------:R-:W-:-:S06]  /*3af0*/  IMAD.U32 R0, RZ, RZ, UR8 ;  /* 0x00000008ff007e24 */ /* 0x000fcc000f8e00ff */
[----:B------:R1:W-:Y:S01]  /*3b00*/  UTCATOMSWS.AND URZ, UR8 ;  /* 0x0000000800ff79e3 */ /* 0x0003e20008000000 */
[----:B------:R-:W4:Y:S01]  /*3b10*/  REDUX UR6, R0 ;  /* 0x00000000000673c4 */ /* 0x000f220000000000 */
[----:B--2---:R-:W-:Y:S01]  /*3b20*/  ISETP.EQ.U32.AND P0, PT, R2, UR7, PT ;  /* 0x0000000702007c0c */ /* 0x004fe2000bf02070 */
[----:B---3--:R-:W-:Y:S01]  /*3b30*/  IMAD.U32 R2, RZ, RZ, UR5 ;  /* 0x00000005ff027e24 */ /* 0x008fe2000f8e00ff */
[----:B----4-:R-:W-:-:S11]  /*3b40*/  MOV R3, UR6 ;  /* 0x0000000600037c02 */ /* 0x010fd60008000f00 */
[----:B------:R1:W-:Y:S04]  /*3b50*/  @P0 ATOMS.AND RZ, [UR4+0x14], R3 ;  /* 0x00001403ffff098c */ /* 0x0003e8000a800004 */
[----:B------:R1:W-:Y:S01]  /*3b60*/  @P0 ATOMS.AND RZ, [UR4+0x18], R2 ;  /* 0x00001802ffff098c */ /* 0x0003e2000a800004 */
[----:B------:R-:W-:Y:S05]  /*3b70*/  BRA `(.L_x_65) ;  /* 0x0000000000147947 */ /* 0x000fea0003800000 */
.L_x_64:
[----:B------:R-:W-:Y:S02]  /*3b80*/  MOV R2, 0x3ba0 ;  /* 0x00003ba000027802 */ /* 0x000fe40000000f00 */
[----:B-1--45:R-:W-:Y:S05]  /*3b90*/  CALL.REL.NOINC `($__internal_0_$__cuda_sm10x_tcgen05_guardrail_trap_col_being_dealloced_not_returned_by_alloc) ;  /* 0x00000058003c7944 */ /* 0x032fea0003c00000 */
[----:B------:R-:W-:Y:S05]  /*3ba0*/  BRA `(.L_x_65) ;  /* 0x0000000000087947 */ /* 0x000fea0003800000 */
.L_x_63:
[----:B------:R-:W-:Y:S02]  /*3bb0*/  MOV R2, 0x3bd0 ;  /* 0x00003bd000027802 */ /* 0x000fe40000000f00 */
[----:B-1--45:R-:W-:Y:S05]  /*3bc0*/  CALL.REL.NOINC `($__internal_2_$__cuda_sm10x_tcgen05_guardrail_trap_unallocated_columns_being_dealloced) ;  /* 0x0000005800487944 */ /* 0x032fea0003c00000 */
.L_x_65:
[----:B------:R-:W-:Y:S01]  /*3bd0*/  NOP ;  /* 0x0000000000007918 */ /* 0x000fe20000000000 */
[----:B-1----:R-:W-:Y:S05]  /*3be0*/  EXIT ;  /* 0x000000000000794d */ /* 0x002fea0003800000 */
.L_x_47:
[----:B------:R-:W-:-:S09]  /*3bf0*/  UISETP.NE.OR UP2, UPT, UR8, 0x3, !UP2 ;  /* 0x000000030800788c */ /* 0x000fd2000d745670 */
[----:B------:R-:W-:Y:S05]  /*3c00*/  BRA.U UP2, `(.L_x_66) ;  /* 0x0000001102487547 */ /* 0x000fea000b800000 */
[----:B------:R-:W1:Y:S01]  /*3c10*/  LDC R0, c[0x0][0xb30] ;  /* 0x0002cc00ff007b82 */ /* 0x000e620000000800 */
[----:B------:R-:W2:Y:S01]  /*3c20*/  LDCU.64 UR4, c[0x0][0x888] ;  /* 0x00011100ff0477ac */ /* 0x000ea20008000a00 */
[----:B------:R-:W-:Y:S02]  /*3c30*/  HFMA2 R27, -RZ, RZ, 0, 0 ;  /* 0x00000000ff1b7431 */ /* 0x000fe400000001ff */
[----:B------:R-:W-:Y:S01]  /*3c40*/  IMAD.MOV.U32 R29, RZ, RZ, 0x1 ;  /* 0x00000001ff1d7424 */ /* 0x000fe200078e00ff */
[----:B------:R-:W-:Y:S01]  /*3c50*/  MOV R25, 0x5800 ;  /* 0x0000580000197802 */ /* 0x000fe20000000f00 */
[----:B------:R-:W4:Y:S01]  /*3c60*/  LDCU.64 UR14, c[0x0][0x890] ;  /* 0x00011200ff0e77ac */ /* 0x000f220008000a00 */
[----:B------:R-:W-:Y:S01]  /*3c70*/  IMAD.MOV.U32 R28, RZ, RZ, RZ ;  /* 0x000000ffff1c7224 */ /* 0x000fe200078e00ff */
[----:B------:R-:W3:Y:S01]  /*3c80*/  LDC R19, c[0x0][0x370] ;  /* 0x0000dc00ff137b82 */ /* 0x000ee20000000800 */
[----:B------:R-:W-:Y:S01]  /*3c90*/  UPLOP3.LUT UP1, UPT, UPT, UPT, UPT, 0x40, 0x4 ;  /* 0x000000000004789c */ /* 0x000fe20003f2e870 */
[----:B------:R-:W-:-:S06]  /*3ca0*/  UMOV UR6, URZ ;  /* 0x000000ff00067c82 */ /* 0x000fcc0008000000 */
[----:B------:R-:W3:Y:S01]  /*3cb0*/  LDC R2, c[0x0][0xb0c] ;  /* 0x0002c300ff027b82 */ /* 0x000ee20000000800 */
[----:B--2---:R-:W-:-:S03]  /*3cc0*/  UISETP.NE.U32.AND UP5, UPT, UR4, URZ, UPT ;  /* 0x000000ff0400728c */ /* 0x004fc6000bfa5070 */
[----:B------:R-:W-:Y:S01]  /*3cd0*/  UMOV UR4, 0x400 ;  /* 0x0000040000047882 */ /* 0x000fe20000000000 */
[----:B----4-:R-:W-:-:S03]  /*3ce0*/  UISETP.NE.U32.AND UP6, UPT, UR14, URZ, UPT ;  /* 0x000000ff0e00728c */ /* 0x010fc6000bfc5070 */
[----:B------:R-:W2:Y:S01]  /*3cf0*/  LDC R18, c[0x0][0xb20] ;  /* 0x0002c800ff127b82 */ /* 0x000ea20000000800 */
[----:B-1----:R-:W-:Y:S01]  /*3d00*/  ISETP.NE.AND P1, PT, R0, 0x1, PT ;  /* 0x000000010000780c */ /* 0x002fe20003f25270 */
[----:B------:R-:W-:Y:S02]  /*3d10*/  UISETP.NE.AND.EX UP5, UPT, UR5, URZ, UPT, UP5 ;  /* 0x000000ff0500728c */ /* 0x000fe4000bfa5350 */
[----:B------:R-:W-:Y:S02]  /*3d20*/  ULEA UR4, UR37, UR4, 0x18 ;  /* 0x0000000425047291 */ /* 0x000fe4000f8ec0ff */
[----:B------:R-:W-:Y:S02]  /*3d30*/  UISETP.NE.AND.EX UP6, UPT, UR15, URZ, UPT, UP6 ;  /* 0x000000ff0f00728c */ /* 0x000fe4000bfc5360 */
[----:B------:R-:W1:Y:S08]  /*3d40*/  LDC.64 R30, c[0x0][0x348] ;  /* 0x0000d200ff1e7b82 */ /* 0x000e700000000a00 */
[----:B------:R-:W4:Y:S08]  /*3d50*/  LDC.64 R16, c[0x0][0xb10] ;  /* 0x0002c400ff107b82 */ /* 0x000f300000000a00 */
[----:B------:R-:W1:Y:S08]  /*3d60*/  LDC.64 R6, c[0x0][0xb18] ;  /* 0x0002c600ff067b82 */ /* 0x000e700000000a00 */
[----:B------:R-:W1:Y:S08]  /*3d70*/  LDC.64 R4, c[0x0][0xb28] ;  /* 0x0002ca00ff047b82 */ /* 0x000e700000000a00 */
[----:B--23--:R-:W1:Y:S02]  /*3d80*/  LDC R24, c[0x0][0x374] ;  /* 0x0000dd00ff187b82 */ /* 0x00ce640000000800 */
.L_x_74:
[C---:B------:R-:W-:Y:S02]  /*3d90*/  LEA R0, R28.reuse, UR4, 0x3 ;  /* 0x000000041c007c11 */ /* 0x040fe4000f8e18ff */
[----:B------:R-:W-:Y:S02]  /*3da0*/  SHF.L.U32 R3, R27, 0x1f, RZ ;  /* 0x0000001f1b037819 */ /* 0x000fe400000006ff */
[----:B------:R-:W-:Y:S02]  /*3db0*/  LEA R20, R28, UR4, 0x4 ;  /* 0x000000041c147c11 */ /* 0x000fe4000f8e20ff */
[----:B------:R-:W2:Y:S02]  /*3dc0*/  SYNCS.PHASECHK.TRANS64.TRYWAIT P0, [R0+URZ+0x60], R3 ;  /* 0x00006003000075a7 */ /* 0x000ea400080011ff */
[----:B--2---:R-:W-:Y:S05]  /*3dd0*/  @!P0 BRA `(.L_x_67) ;  /* 0x0000005400148947 */ /* 0x004fea0003800000 */
.L_x_136:
[----:B------:R-:W-:Y:S01]  /*3de0*/  ISETP.GE.AND P0, PT, R108, 0x1, PT ;  /* 0x000000016c00780c */ /* 0x000fe20003f06270 */
[----:B------:R-:W3:Y:S01]  /*3df0*/  LDS.128 R20, [R20+0xf0] ;  /* 0x0000f00014147984 */ /* 0x000ee20000000c00 */
[----:B------:R-:W-:Y:S01]  /*3e00*/  ISETP.NE.U32.AND P3, PT, RZ, UR14, PT ;  /* 0x0000000eff007c0c */ /* 0x000fe2000bf65070 */
[----:B--2---:R-:W-:Y:S03]  /*3e10*/  VIADD R0, R0, 0x70 ;  /* 0x0000007000007836 */ /* 0x004fe60000000000 */
[----:B------:R-:W-:Y:S01]  /*3e20*/  ISETP.NE.AND.EX P3, PT, RZ, UR15, PT, P3 ;  /* 0x0000000fff007c0c */ /* 0x000fe2000bf65330 */
[----:B------:R-:W-:Y:S01]  /*3e30*/  @!PT LDS RZ, [RZ] ;  /* 0x00000000fffff984 */ /* 0x000fe20000000800 */
[----:B------:R-:W-:Y:S01]  /*3e40*/  @!PT LDS RZ, [RZ] ;  /* 0x00000000fffff984 */ /* 0x000fe20000000800 */
[----:B------:R-:W-:Y:S01]  /*3e50*/  @!PT LDS RZ, [RZ] ;  /* 0x00000000fffff984 */ /* 0x000fe20000000800 */
[----:B------:R-:W-:Y:S01]  /*3e60*/  @!PT LDS RZ, [RZ] ;  /* 0x00000000fffff984 */ /* 0x000fe20000000800 */
[----:B------:R2:W-:Y:S06]  /*3e70*/  MEMBAR.ALL.CTA ;  /* 0x0000000000007992 */ /* 0x0005ec0000008000 */
[----:B--2---:R-:W2:Y:S01]  /*3e80*/  FENCE.VIEW.ASYNC.S ;  /* 0x00000000000073c6 */ /* 0x004ea20000000000 */
[----:B------:R-:W-:Y:S04]  /*3e90*/  PRMT R0, RZ, 0x654, R0 ;  /* 0x00000654ff007816 */ /* 0x000fe80000000000 */
[----:B--2---:R2:W-:Y:S01]  /*3ea0*/  SYNCS.ARRIVE.TRANS64.RED.A1T0 RZ, [R0+URZ], RZ ;  /* 0x000000ff00ff79a7 */ /* 0x0045e200081004ff */
[----:B---3--:R-:W-:Y:S11]  /*3eb0*/  LOP3.LUT P4, RZ, R22, 0x1, RZ, 0xc0, !PT ;  /* 0x0000000116ff7812 */ /* 0x008ff6000788c0ff */
[----:B------:R-:W-:Y:S02]  /*3ec0*/  @!UPT UIADD3 URZ, UPT, UPT, URZ, URZ, URZ ;  /* 0x000000fffffff290 */ /* 0x000fe4000fffe0ff */
[----:B------:R-:W-:Y:S02]  /*3ed0*/  @P4 MOV R13, R20 ;  /* 0x00000014000d4202 */ /* 0x000fe40000000f00 */
[----:B------:R-:W-:Y:S01]  /*3ee0*/  @P4 LOP3.LUT R8, R21, 0xffff, RZ, 0xc0, !PT ;  /* 0x0000ffff15084812 */ /* 0x000fe200078ec0ff */
[----:B--2---:R-:W-:Y:S06]  /*3ef0*/  @!P0 BRA `(.L_x_68) ;  /* 0x0000000000a48947 */ /* 0x004fec0003800000 */
[----:B-1----:R-:W-:Y:S01]  /*3f00*/  IMAD.HI.U32 R33, R24, R7, RZ ;  /* 0x0000000718217227 */ /* 0x002fe200078e00ff */
[----:B------:R-:W-:Y:S02]  /*3f10*/  ISETP.NE.AND P0, PT, R6, 0x1, PT ;  /* 0x000000010600780c */ /* 0x000fe40003f05270 */
[----:B------:R-:W-:Y:S01]  /*3f20*/  ISETP.NE.AND P2, PT, R108, 0x1, PT ;  /* 0x000000016c00780c */ /* 0x000fe20003f45270 */
[----:B----4-:R-:W-:Y:S01]  /*3f30*/  IMAD.HI.U32 R32, R19, R16, RZ ;  /* 0x0000001013207227 */ /* 0x010fe200078e00ff */
[----:B------:R-:W-:Y:S02]  /*3f40*/  SHF.R.U32.HI R33, RZ, R18, R33 ;  /* 0x00000012ff217219 */ /* 0x000fe40000011621 */
[----:B------:R-:W-:Y:S01]  /*3f50*/  ISETP.NE.AND P5, PT, R2, 0x1, PT ;  /* 0x000000010200780c */ /* 0x000fe20003fa5270 */
[----:B------:R-:W-:Y:S01]  /*3f60*/  IMAD.HI.U32 R34, R13, R16, RZ ;  /* 0x000000100d227227 */ /* 0x000fe200078e00ff */
[----:B------:R-:W-:Y:S02]  /*3f70*/  SHF.R.U32.HI R32, RZ, R17, R32 ;  /* 0x00000011ff207219 */ /* 0x000fe40000011620 */
[----:B------:R-:W-:Y:S01]  /*3f80*/  SEL R3, R24, R33, !P0 ;  /* 0x0000002118037207 */ /* 0x000fe20004000000 */
[C---:B------:R-:W-:Y:S01]  /*3f90*/  IMAD.HI.U32 R33, R8.reuse, R7, RZ ;  /* 0x0000000708217227 */ /* 0x040fe200078e00ff */
[----:B------:R-:W-:Y:S02]  /*3fa0*/  SEL R11, R19, R32, !P5 ;  /* 0x00000020130b7207 */ /* 0x000fe40006800000 */
[----:B------:R-:W-:Y:S01]  /*3fb0*/  SHF.R.U32.HI R34, RZ, R17, R34 ;  /* 0x00000011ff227219 */ /* 0x000fe20000011622 */
[----:B------:R-:W-:Y:S01]  /*3fc0*/  IMAD.HI.U32 R36, R3, R4, RZ ;  /* 0x0000000403247227 */ /* 0x000fe200078e00ff */
[----:B------:R-:W-:Y:S03]  /*3fd0*/  SHF.R.U32.HI R33, RZ, R18, R33 ;  /* 0x00000012ff217219 */ /* 0x000fe60000011621 */
[----:B------:R-:W-:Y:S01]  /*3fe0*/  IMAD.HI.U32 R32, R11, R4, RZ ;  /* 0x000000040b207227 */ /* 0x000fe200078e00ff */
[----:B------:R-:W-:Y:S02]  /*3ff0*/  @P2 SHF.R.U32.HI R3, RZ, R5, R36 ;  /* 0x00000005ff032219 */ /* 0x000fe40000011624 */
[----:B------:R-:W-:Y:S02]  /*4000*/  SEL R9, R8, R33, !P0 ;  /* 0x0000002108097207 */ /* 0x000fe40004000000 */
[----:B------:R-:W-:Y:S01]  /*4010*/  @P2 SHF.R.U32.HI R11, RZ, R5, R32 ;  /* 0x00000005ff0b2219 */ /* 0x000fe20000011620 */
[C---:B------:R-:W-:Y:S01]  /*4020*/  IMAD R10, R108.reuse, R3, RZ ;  /* 0x000000036c0a7224 */ /* 0x040fe200078e02ff */
[----:B------:R-:W-:Y:S01]  /*4030*/  SEL R3, R13, R34, !P5 ;  /* 0x000000220d037207 */ /* 0x000fe20006800000 */
[C---:B------:R-:W-:Y:S03]  /*4040*/  IMAD.HI.U32 R14, R9.reuse, R4, RZ ;  /* 0x00000004090e7227 */ /* 0x040fe600078e00ff */
[----:B------:R-:W-:Y:S01]  /*4050*/  ISETP.GE.AND P0, PT, R9, R10, PT ;  /* 0x0000000a0900720c */ /* 0x000fe20003f06270 */
[C---:B------:R-:W-:Y:S01]  /*4060*/  IMAD R12, R108.reuse, R11, RZ ;  /* 0x0000000b6c0c7224 */ /* 0x040fe200078e02ff */
[-C--:B------:R-:W-:Y:S04]  /*4070*/  SHF.R.U32.HI R14, RZ, R5.reuse, R14 ;  /* 0x00000005ff0e7219 */ /* 0x080fe8000001160e */
[----:B------:R-:W-:Y:S02]  /*4080*/  ISETP.GE.OR P0, PT, R3, R12, P0 ;  /* 0x0000000c0300720c */ /* 0x000fe40000706670 */
[----:B------:R-:W-:Y:S05]  /*4090*/  SEL R15, R9, R14, !P2 ;  /* 0x0000000e090f7207 */ /* 0x000fea0005000000 */
[----:B------:R-:W-:Y:S04]  /*40a0*/  IMAD.MOV R14, RZ, RZ, -R15 ;  /* 0x000000ffff0e7224 */ /* 0x000fe800078e0a0f */
[----:B------:R-:W-:Y:S02]  /*40b0*/  IMAD R14, R108, R14, R9 ;  /* 0x0000000e6c0e7224 */ /* 0x000fe400078e0209 */
[C---:B------:R-:W-:Y:S05]  /*40c0*/  @!P0 IMAD.HI.U32 R10, R3.reuse, R4, RZ ;  /* 0x00000004030a8227 */ /* 0x040fea00078e00ff */
[----:B------:R-:W-:Y:S04]  /*40d0*/  @!P0 SHF.R.U32.HI R10, RZ, R5, R10 ;  /* 0x00000005ff0a8219 */ /* 0x000fe8000001160a */
[----:B------:R-:W-:Y:S01]  /*40e0*/  @!P0 SEL R0, R3, R10, !P2 ;  /* 0x0000000a03008207 */ /* 0x000fe20005000000 */
[----:B------:R-:W-:Y:S03]  /*40f0*/  IMAD.MOV R10, RZ, RZ, -R3 ;  /* 0x000000ffff0a7224 */ /* 0x000fe600078e0a03 */
[----:B------:R-:W-:Y:S01]  /*4100*/  @!P0 IADD3 R15, PT, PT, R15, -R0, RZ ;  /* 0x800000000f0f8210 */ /* 0x000fe20007ffe0ff */
[----:B------:R-:W-:Y:S01]  /*4110*/  @!P0 IMAD R0, R11, R14, R0 ;  /* 0x0000000e0b008224 */ /* 0x000fe200078e0200 */
[----:B------:R-:W-:Y:S01]  /*4120*/  IADD3 R11, PT, PT, -R9, RZ, RZ ;  /* 0x000000ff090b7210 */ /* 0x000fe20007ffe1ff */
[----:B------:R-:W-:Y:S02]  /*4130*/  IMAD R13, R2, R10, R13 ;  /* 0x0000000a020d7224 */ /* 0x000fe400078e020d */
[----:B------:R-:W-:Y:S02]  /*4140*/  @!P0 IMAD R9, R15, R108, R3 ;  /* 0x0000006c0f098224 */ /* 0x000fe400078e0203 */
[----:B------:R-:W-:Y:S02]  /*4150*/  @!P0 IMAD.MOV.U32 R3, RZ, RZ, R0 ;  /* 0x000000ffff038224 */ /* 0x000fe400078e0000 */
[----:B------:R-:W-:Y:S02]  /*4160*/  IMAD R8, R6, R11, R8 ;  /* 0x0000000b06087224 */ /* 0x000fe400078e0208 */
[----:B------:R-:W-:Y:S02]  /*4170*/  IMAD R13, R3, R2, R13 ;  /* 0x00000002030d7224 */ /* 0x000fe400078e020d */
[----:B------:R-:W-:Y:S02]  /*4180*/  IMAD R8, R9, R6, R8 ;  /* 0x0000000609087224 */ /* 0x000fe400078e0208 */
.L_x_68:
[----:B------:R-:W-:Y:S05]  /*4190*/  BRA.U UP1, `(.L_x_69) ;  /* 0x0000000101107547 */ /* 0x000fea000b800000 */
[----:B------:R-:W-:Y:S04]  /*41a0*/  MOV R0, UR7 ;  /* 0x0000000700007c02 */ /* 0x000fe80008000f00 */
[----:B------:R-:W-:Y:S04]  /*41b0*/  SHF.L.U32 R3, R0, 0x1f, RZ ;  /* 0x0000001f00037819 */ /* 0x000fe800000006ff */
[----:B------:R-:W2:Y:S02]  /*41c0*/  SYNCS.PHASECHK.TRANS64.TRYWAIT P0, [UR4+0x58], R3 ;  /* 0x00005803ff0075a7 */ /* 0x000ea40008001104 */
[----:B--2---:R-:W-:Y:S05]  /*41d0*/  @!P0 BRA `(.L_x_70) ;  /* 0x0000005000288947 */ /* 0x004fea0003800000 */
.L_x_69:
[----:B------:R-:W-:Y:S05]  /*41e0*/  BRA.U !UP6, `(.L_x_71) ;  /* 0x000000010e347547 */ /* 0x000fea000b800000 */
[----:B------:R-:W-:Y:S01]  /*41f0*/  UPLOP3.LUT UP0, UPT, UPT, UPT, UP5, 0x80, 0x8 ;  /* 0x000000000008789c */ /* 0x000fe20003f0f050 */
[----:B--2---:R-:W-:Y:S02]  /*4200*/  HFMA2 R0, -RZ, RZ, 0, 5.9604644775390625e-08 ;  /* 0x00000001ff007431 */ /* 0x004fe400000001ff */
[----:B------:R-:W-:Y:S03]  /*4210*/  IMAD.MOV.U32 R230, RZ, RZ, 0x1 ;  /* 0x00000001ffe67424 */ /* 0x000fe600078e00ff */
[----:B------:R-:W-:Y:S05]  /*4220*/  PLOP3.LUT P0, PT, PT, PT, UP0, 0x80, 0x8 ;  /* 0x000000000008781c */ /* 0x000fea0003f0f008 */
[----:B------:R-:W2:Y:S01]  /*4230*/  @UP0 LDCU.64 UR8, c[0x0][0x888] ;  /* 0x00011100ff0807ac */ /* 0x000ea20008000a00 */
[----:B------:R-:W-:Y:S07]  /*4240*/  @UP0 UIMAD UR5, UR36, UR14, URZ ;  /* 0x0000000e240502a4 */ /* 0x000fee000f8e02ff */
[----:B------:R-:W-:Y:S01]  /*4250*/  @!P0 PRMT R230, R0, 0x7610, R230 ;  /* 0x0000761000e68816 */ /* 0x000fe200000000e6 */
[----:B--2---:R-:W-:Y:S03]  /*4260*/  @UP0 UIMAD.WIDE UR8, UR5, 0x4, UR8 ;  /* 0x00000004050808a5 */ /* 0x004fe6000f8e0208 */
[----:B------:R-:W2:Y:S03]  /*4270*/  @!UP0 LDCU UR5, c[0x0][0x880] ;  /* 0x00011000ff0587ac */ /* 0x000ea60008000800 */
[----:B------:R-:W-:Y:S01]  /*4280*/  IMAD.U32 R10, RZ, RZ, UR8 ;  /* 0x00000008ff0a7e24 */ /* 0x000fe2000f8e00ff */
[----:B------:R-:W-:Y:S05]  /*4290*/  MOV R11, UR9 ;  /* 0x00000009000b7c02 */ /* 0x000fea0008000f00 */
[----:B-----5:R3:W5:Y:S02]  /*42a0*/  @P0 LDG.E R117, desc[UR46][R10.64] ;  /* 0x0000002e0a750981 */ /* 0x020764000c1e1900 */
[----:B--23--:R-:W-:Y:S07]  /*42b0*/  @!P0 IMAD.U32 R117, RZ, RZ, UR5 ;  /* 0x00000005ff758e24 */ /* 0x00cfee000f8e00ff */
.L_x_71:
[----:B-----5:R-:W-:Y:S01]  /*42c0*/  @!P3 FSETP.EQ.AND P2, PT, R117, RZ, PT ;  /* 0x000000ff7500b20b */ /* 0x020fe20003f42000 */
[----:B------:R-:W-:Y:S01]  /*42d0*/  @!UPT UIADD3 URZ, UPT, UPT, URZ, URZ, URZ ;  /* 0x000000fffffff290 */ /* 0x000fe2000fffe0ff */
[----:B------:R-:W-:Y:S11]  /*42e0*/  @!P3 BRA `(.L_x_72) ;  /* 0x000000000014b947 */ /* 0x000ff60003800000 */
[----:B------:R-:W-:Y:S02]  /*42f0*/  LOP3.LUT P0, RZ, R230, 0xff, RZ, 0xc0, !PT ;  /* 0x000000ffe6ff7812 */ /* 0x000fe4000780c0ff */
[----:B------:R-:W-:Y:S04]  /*4300*/  PLOP3.LUT P2, PT, PT, PT, UP0, 0x80, 0x8 ;  /* 0x000000000008781c */ /* 0x000fe80003f4f008 */
[----:B------:R-:W-:Y:S07]  /*4310*/  PLOP3.LUT P2, PT, P2, PT, PT, 0x8, 0x80 ;  /* 0x000000000080781c */ /* 0x000fee000174e170 */
[----:B------:R-:W-:Y:S11]  /*4320*/  @P0 FSETP.EQ.AND P2, PT, R117, RZ, PT ;  /* 0x000000ff7500020b */ /* 0x000ff60003f42000 */
[----:B------:R-:W-:Y:S02]  /*4330*/  @!UPT UIADD3 URZ, UPT, UPT, URZ, URZ, URZ ;  /* 0x000000fffffff290 */ /* 0x000fe4000fffe0ff */
.L_x_72:
[----:B------:R-:W3:Y:S01]  /*4340*/  LDC.64 R14, c[0x0][0xb10] ;  /* 0x0002c400ff0e7b82 */ /* 0x000ee20000000a00 */
[----:B------:R-:W-:Y:S01]  /*4350*/  ULEA UR13, UR6, UR4, 0x3 ;  /* 0x00000004060d7291 */ /* 0x000fe2000f8e18ff */
[----:B------:R-:W-:Y:S01]  /*4360*/  SHF.L.U32 R12, R29, 0x1f, RZ ;  /* 0x0000001f1d0c7819 */ /* 0x000fe200000006ff */
[----:B------:R-:W-:Y:S01]  /*4370*/  VIADD R28, R28, 0x1 ;  /* 0x000000011c1c7836 */ /* 0x000fe20000000000 */
[----:B------:R-:W-:Y:S04]  /*4380*/  @P4 SHF.R.U32.HI R26, RZ, 0x10, R21 ;  /* 0x00000010ff1a4819 */ /* 0x000fe80000011615 */
[----:B------:R-:W5:Y:S02]  /*4390*/  LDC.64 R10, c[0x0][0xb18] ;  /* 0x0002c600ff0a7b82 */ /* 0x000f640000000a00 */
[----:B------:R-:W1:Y:S01]  /*43a0*/  SYNCS.PHASECHK.TRANS64.TRYWAIT P5, [UR13+0x40], R12 ;  /* 0x0000400cff0075a7 */ /* 0x000e6200080a110d */
[----:B---3--:R-:W-:Y:S05]  /*43b0*/  @!P1 IMAD.HI.U32 R14, R13, R14, RZ ;  /* 0x0000000e0d0e9227 */ /* 0x008fea00078e00ff */
[----:B--2---:R-:W2:Y:S01]  /*43c0*/  @!P1 LDC R0, c[0x0][0xb20] ;  /* 0x0002c800ff009b82 */ /* 0x004ea20000000800 */
[----:B------:R-:W-:Y:S01]  /*43d0*/  @!P1 SHF.R.U32.HI R14, RZ, R15, R14 ;  /* 0x0000000fff0e9219 */ /* 0x000fe2000001160e */
[----:B-----5:R-:W-:Y:S01]  /*43e0*/  @!P1 IMAD.HI.U32 R11, R8, R11, RZ ;  /* 0x0000000b080b9227 */ /* 0x020fe200078e00ff */
[----:B------:R-:W-:Y:S05]  /*43f0*/  @!P1 ISETP.NE.AND P0, PT, R10, 0x1, PT ;  /* 0x000000010a00980c */ /* 0x000fea0003f05270 */
[----:B------:R-:W3:Y:S01]  /*4400*/  @!P1 LDC R3, c[0x0][0xb0c] ;  /* 0x0002c300ff039b82 */ /* 0x000ee20000000800 */
[----:B--2---:R-:W-:Y:S02]  /*4410*/  @!P1 SHF.R.U32.HI R9, RZ, R0, R11 ;  /* 0x00000000ff099219 */ /* 0x004fe4000001160b */
[----:B---3--:R-:W-:Y:S02]  /*4420*/  @!P1 ISETP.NE.AND P3, PT, R3, 0x1, PT ;  /* 0x000000010300980c */ /* 0x008fe40003f65270 */
[----:B------:R-:W-:Y:S02]  /*4430*/  @!P1 SEL R9, R8, R9, !P0 ;  /* 0x0000000908099207 */ /* 0x000fe40004000000 */
[----:B------:R-:W-:Y:S02]  /*4440*/  ELECT P0, URZ, PT ;  /* 0x0000000000ff782f */ /* 0x000fe40003800000 */
[----:B------:R-:W-:Y:S05]  /*4450*/  @!P1 SEL R14, R13, R14, !P3 ;  /* 0x0000000e0d0e9207 */ /* 0x000fea0005800000 */
[----:B------:R-:W-:Y:S02]  /*4460*/  @!P1 IMAD.IADD R0, R9, 0x1, -R14 ;  /* 0x0000000109009824 */ /* 0x000fe400078e0a0e */
[----:B------:R-:W-:Y:S02]  /*4470*/  @!P1 IMAD.IADD R9, R14, 0x1, -R9 ;  /* 0x000000010e099824 */ /* 0x000fe400078e0a09 */
[----:B------:R-:W-:Y:S02]  /*4480*/  @!P1 IMAD R13, R0, R3, R13 ;  /* 0x00000003000d9224 */ /* 0x000fe400078e020d */
[----:B------:R-:W-:Y:S01]  /*4490*/  @!P1 IMAD R8, R9, R10, R8 ;  /* 0x0000000a09089224 */ /* 0x000fe200078e0208 */
[----:B-1----:R-:W-:Y:S06]  /*44a0*/  @!P5 BRA `(.L_x_73) ;  /* 0x0000004c008cd947 */ /* 0x002fec0003800000 */
.L_x_139:
[----:B------:R-:W-:Y:S01]  /*44b0*/  UIADD3 UR65, UPT, UPT, UR13, 0x30, URZ ;  /* 0x000000300d417890 */ /* 0x000fe2000fffe0ff */
[----:B------:R-:W-:Y:S01]  /*44c0*/  PLOP3.LUT P0, PT, P2, P0, PT, 0xf2, 0x2f ;  /* 0x00000000002f781c */ /* 0x000fe20001701e72 */
[----:B------:R-:W-:Y:S01]  /*44d0*/  UMOV UR22, 0x0 ;  /* 0x0000000000167882 */ /* 0x000fe20000000000 */
[----:B------:R-:W-:Y:S01]  /*44e0*/  UMOV UR23, 0x10000000 ;  /* 0x1000000000177882 */ /* 0x000fe20000000000 */
[----:B------:R-:W-:Y:S01]  /*44f0*/  UMOV UR76, UR36 ;  /* 0x00000024004c7c82 */ /* 0x000fe20008000000 */
        /* <DEDUP_REMOVED lines=9> */
[----:B-1----:R-:W-:Y:S01]  /*4590*/  @!P0 IADD3 R3, P2, PT, R30, 0x580, RZ ;  /* 0x000005801e038810 */ /* 0x002fe20007f5e0ff */
[----:B------:R-:W-:Y:S01]  /*45a0*/  @!P0 IMAD R219, R219, 0xb0, RZ ;  /* 0x000000b0dbdb8824 */ /* 0x000fe200078e02ff */
[----:B------:R-:W-:Y:S01]  /*45b0*/  VOTEU.ALL UP1, P0 ;  /* 0x0000000000ff7886 */ /* 0x000fe20000020000 */
[----:B------:R-:W-:Y:S01]  /*45c0*/  @!P0 IMAD.SHL.U32 R229, R229, 0x40, RZ ;  /* 0x00000040e5e58824 */ /* 0x000fe200078e00ff */
[----:B------:R-:W-:Y:S01]  /*45d0*/  @!P0 R2UR UR9, R3 ;  /* 0x00000000030982ca */ /* 0x000fe200000e0000 */
[----:B------:R-:W-:Y:S01]  /*45e0*/  @!P0 IMAD.X R0, RZ, RZ, R31, P2 ;  /* 0x000000ffff008224 */ /* 0x000fe200010e061f */
[----:B------:R-:W-:Y:S01]  /*45f0*/  @!P0 R2UR UR10, R219 ;  /* 0x00000000db0a82ca */ /* 0x000fe200000e0000 */
[----:B------:R-:W-:Y:S01]  /*4600*/  VOTEU.ALL UP4, P0 ;  /* 0x0000000000ff7886 */ /* 0x000fe20000080000 */
[----:B------:R-:W-:Y:S01]  /*4610*/  @!P0 R2UR UR5, R229 ;  /* 0x00000000e50582ca */ /* 0x000fe200000e0000 */
[----:B------:R-:W-:Y:S01]  /*4620*/  VOTEU.ALL UP3, P0 ;  /* 0x0000000000ff7886 */ /* 0x000fe20000060000 */
[----:B------:R-:W-:Y:S01]  /*4630*/  @!P0 R2UR UR8, R0 ;  /* 0x00000000000882ca */ /* 0x000fe200000e0000 */
[----:B------:R-:W-:Y:S01]  /*4640*/  IMAD.U32 R0, RZ, RZ, UR36 ;  /* 0x00000024ff007e24 */ /* 0x000fe2000f8e00ff */
[----:B------:R-:W-:Y:S01]  /*4650*/  MOV.SPILL R10, UR68 ;  /* 0x00000044000a7c02 */ /* 0x000fe20009000f00 */
[----:B------:R-:W-:Y:S01]  /*4660*/  VOTEU.ALL UP2, P0 ;  /* 0x0000000000ff7886 */ /* 0x000fe20000040000 */
[----:B------:R-:W-:Y:S02]  /*4670*/  IMAD.IADD R219, R8, 0x1, R218 ;  /* 0x0000000108db7824 */ /* 0x000fe400078e02da */
[----:B------:R-:W-:Y:S01]  /*4680*/  R2UR UR68, R0 ;  /* 0x00000000004472ca */ /* 0x000fe200000e0000 */
[----:B------:R-:W-:Y:S01]  /*4690*/  IMAD.U32 R14, RZ, RZ, UR9 ;  /* 0x00000009ff0e7e24 */ /* 0x000fe2000f8e00ff */
[----:B------:R-:W-:Y:S01]  /*46a0*/  MOV.SPILL R0, UR60 ;  /* 0x0000003c00007c02 */ /* 0x000fe20009000f00 */
[----:B------:R-:W-:Y:S01]  /*46b0*/  IMAD.U32 R3, RZ, RZ, UR10 ;  /* 0x0000000aff037e24 */ /* 0x000fe2000f8e00ff */
[----:B------:R-:W-:Y:S01]  /*46c0*/  UMOV UR9, UR65 ;  /* 0x0000004100097c82 */ /* 0x000fe20008000000 */
[----:B------:R-:W-:Y:S01]  /*46d0*/  IMAD.U32 R9, RZ, RZ, UR5 ;  /* 0x00000005ff097e24 */ /* 0x000fe2000f8e00ff */
[----:B------:R-:W-:Y:S01]  /*46e0*/  UMOV UR5, UR36 ;  /* 0x0000002400057c82 */ /* 0x000fe20008000000 */
[----:B------:R-:W-:Y:S01]  /*46f0*/  IMAD.U32 R15, RZ, RZ, UR8 ;  /* 0x00000008ff0f7e24 */ /* 0x000fe2000f8e00ff */
[----:B------:R-:W-:Y:S01]  /*4700*/  R2UR UR66, R3 ;  /* 0x00000000034272ca */ /* 0x000fe200000e0000 */
[----:B------:R-:W-:Y:S01]  /*4710*/  UMOV UR60, UR5 ;  /* 0x00000005003c7c82 */ /* 0x000fe20008000000 */
[----:B------:R-:W-:Y:S01]  /*4720*/  R2UR UR67, R9 ;  /* 0x00000000094372ca */ /* 0x000fe200000e0000 */
[----:B------:R-:W-:Y:S01]  /*4730*/  @!UP4 UIMAD UR5, UR6, 0x5800, UR4 ;  /* 0x000058000605c8a4 */ /* 0x000fe2000f8e0204 */
[----:B------:R-:W-:Y:S01]  /*4740*/  @!P0 R2UR UR30, R14 ;  /* 0x000000000e1e82ca */ /* 0x000fe200000e0000 */
[----:B------:R-:W-:Y:S01]  /*4750*/  UMOV UR49, UR9 ;  /* 0x0000000900317c82 */ /* 0x000fe20008000000 */
[----:B------:R-:W-:Y:S01]  /*4760*/  @!P0 R2UR UR31, R15 ;  /* 0x000000000f1f82ca */ /* 0x000fe200000e0000 */
[----:B------:R-:W-:Y:S01]  /*4770*/  @!UP4 UIADD3 UR64, UPT, UPT, UR5, 0x200, URZ ;  /* 0x000002000540c890 */ /* 0x000fe2000fffe0ff */
[----:B------:R-:W-:Y:S01]  /*4780*/  IMAD.IADD R229, R13, 0x1, R228 ;  /* 0x000000010de57824 */ /* 0x000fe200078e02e4 */
[----:B------:R-:W-:Y:S02]  /*4790*/  @!UP4 UIADD3 UR56, UPT, UPT, UR5, 0xa00, URZ ;  /* 0x00000a000538c890 */ /* 0x000fe4000fffe0ff */
[----:B------:R-:W-:Y:S02]  /*47a0*/  @!UP4 UIADD3 UR72, UPT, UPT, UR5, 0x1200, URZ ;  /* 0x000012000548c890 */ /* 0x000fe4000fffe0ff */
[----:B------:R-:W-:Y:S02]  /*47b0*/  @!UP4 UIADD3 UR58, UPT, UPT, UR66, 0x10, URZ ;  /* 0x00000010423ac890 */ /* 0x000fe4000fffe0ff */
[----:B------:R-:W-:Y:S01]  /*47c0*/  UMOV UR11, UR67 ;  /* 0x00000043000b7c82 */ /* 0x000fe20008000000 */
[----:B------:R-:W-:Y:S01]  /*47d0*/  @!UP4 UIADD3 UR48, UPT, UPT, UR5, 0x2a00, URZ ;  /* 0x00002a000530c890 */ /* 0x000fe2000fffe0ff */
[----:B------:R-:W-:Y:S02]  /*47e0*/  UMOV UR59, UR11 ;  /* 0x0000000b003b7c82 */ /* 0x000fe40008000000 */
[----:B------:R1:W-:Y:S01]  /*47f0*/  @!UP1 UTMALDG.3D [UR64], [UR30], desc[UR22] ;  /* 0x000016401e0095b4 */ /* 0x0003e20008011000 */
[----:B------:R-:W-:Y:S01]  /*4800*/  UMOV UR75, UR11 ;  /* 0x0000000b004b7c82 */ /* 0x000fe20008000000 */
[----:B------:R-:W-:Y:S01]  /*4810*/  VOTEU.ALL UP1, P0 ;  /* 0x0000000000ff7886 */ /* 0x000fe20000020000 */
[----:B------:R-:W-:Y:S01]  /*4820*/  UMOV UR51, UR11 ;  /* 0x0000000b00337c82 */ /* 0x000fe20008000000 */
[----:B------:R-:W-:Y:S01]  /*4830*/  @!UP4 UIADD3 UR40, UPT, UPT, UR5, 0x3200, URZ ;  /* 0x000032000528c890 */ /* 0x000fe2000fffe0ff */
[----:B------:R-:W-:Y:S01]  /*4840*/  UMOV UR41, UR9 ;  /* 0x0000000900297c82 */ /* 0x000fe20008000000 */
[----:B------:R-:W-:Y:S01]  /*4850*/  UMOV UR43, UR11 ;  /* 0x0000000b002b7c82 */ /* 0x000fe20008000000 */
[----:B------:R2:W-:Y:S01]  /*4860*/  @!UP3 UTMALDG.3D [UR56], [UR30], desc[UR22] ;  /* 0x000016381e00b5b4 */ /* 0x0005e20008011000 */
[----:B------:R-:W-:Y:S01]  /*4870*/  UMOV UR8, UR66 ;  /* 0x0000004200087c82 */ /* 0x000fe20008000000 */
[----:B------:R-:W-:Y:S01]  /*4880*/  VOTEU.ALL UP3, P0 ;  /* 0x0000000000ff7886 */ /* 0x000fe20000060000 */
[----:B------:R-:W-:Y:S02]  /*4890*/  @!UP4 UIADD3 UR74, UPT, UPT, UR8, 0x20, URZ ;  /* 0x00000020084ac890 */ /* 0x000fe4000fffe0ff */
[----:B------:R-:W-:Y:S02]  /*48a0*/  @!UP4 UIADD3 UR50, UPT, UPT, UR8, 0x50, URZ ;  /* 0x000000500832c890 */ /* 0x000fe4000fffe0ff */
[----:B------:R-:W-:Y:S02]  /*48b0*/  @!UP4 UIADD3 UR42, UPT, UPT, UR8, 0x60, URZ ;  /* 0x00000060082ac890 */ /* 0x000fe4000fffe0ff */
[----:B------:R-:W-:Y:S02]  /*48c0*/  @!UP4 UIADD3 UR34, UPT, UPT, UR8, 0x70, URZ ;  /* 0x000000700822c890 */ /* 0x000fe4000fffe0ff */
[----:B------:R-:W-:Y:S01]  /*48d0*/  @!UP4 UIADD3 UR32, UPT, UPT, UR5, 0x3a00, URZ ;  /* 0x00003a000520c890 */ /* 0x000fe2000fffe0ff */
[----:B------:R-:W-:Y:S01]  /*48e0*/  @!UP2 UTMALDG.3D [UR72], [UR30], desc[UR22] ;  /* 0x000016481e00a5b4 */ /* 0x000fe20008011000 */
[----:B------:R-:W-:Y:S01]  /*48f0*/  VOTEU.ALL UP2, P0 ;  /* 0x0000000000ff7886 */ /* 0x000fe20000040000 */
[----:B------:R-:W-:Y:S01]  /*4900*/  UMOV UR33, UR9 ;  /* 0x0000000900217c82 */ /* 0x000fe20008000000 */
[----:B------:R-:W-:Y:S01]  /*4910*/  UMOV UR35, UR11 ;  /* 0x0000000b00237c82 */ /* 0x000fe20008000000 */
[----:B------:R-:W-:Y:S02]  /*4920*/  @!UP4 UIADD3 UR26, UPT, UPT, UR8, 0x80, URZ ;  /* 0x00000080081ac890 */ /* 0x000fe4000fffe0ff */
[----:B------:R-:W-:Y:S01]  /*4930*/  @!UP4 UIADD3 UR24, UPT, UPT, UR5, 0x4200, URZ ;  /* 0x000042000518c890 */ /* 0x000fe2000fffe0ff */
[----:B------:R-:W-:Y:S01]  /*4940*/  UMOV UR25, UR9 ;  /* 0x0000000900197c82 */ /* 0x000fe20008000000 */
[----:B------:R-:W-:Y:S01]  /*4950*/  UMOV UR27, UR11 ;  /* 0x0000000b001b7c82 */ /* 0x000fe20008000000 */
[----:B------:R-:W-:Y:S02]  /*4960*/  @!UP4 UIADD3 UR18, UPT, UPT, UR8, 0x90, URZ ;  /* 0x000000900812c890 */ /* 0x000fe4000fffe0ff */
[----:B------:R-:W-:Y:S02]  /*4970*/  @!UP4 UIADD3 UR16, UPT, UPT, UR5, 0x4a00, URZ ;  /* 0x00004a000510c890 */ /* 0x000fe4000fffe0ff */
[----:B------:R-:W-:Y:S01]  /*4980*/  @!UP4 UIADD3 UR10, UPT, UPT, UR8, 0xa0, URZ ;  /* 0x000000a0080ac890 */ /* 0x000fe2000fffe0ff */
[----:B------:R-:W-:Y:S01]  /*4990*/  UMOV UR17, UR9 ;  /* 0x0000000900117c82 */ /* 0x000fe20008000000 */
[----:B------:R-:W-:Y:S01]  /*49a0*/  UMOV UR19, UR11 ;  /* 0x0000000b00137c82 */ /* 0x000fe20008000000 */
[----:B------:R-:W-:Y:S01]  /*49b0*/  UPRMT UR21, UR37, 0x654, UR9 ;  /* 0x0000065425157896 */ /* 0x000fe20008000009 */
[----:B-1----:R-:W-:Y:S01]  /*49c0*/  R2UR.FILL UR68, R10 ;  /* 0x000000000a4472ca */ /* 0x002fe200004e0000 */
[----:B------:R-:W-:Y:S02]  /*49d0*/  @!UP4 UIADD3 UR66, UPT, UPT, UR8, 0x30, URZ ;  /* 0x000000300842c890 */ /* 0x000fe4000fffe0ff */
[----:B------:R-:W-:Y:S01]  /*49e0*/  @!UP4 UIADD3 UR64, UPT, UPT, UR5, 0x1a00, URZ ;  /* 0x00001a000540c890 */ /* 0x000fe2000fffe0ff */
[----:B------:R-:W-:Y:S01]  /*49f0*/  UMOV UR65, UR9 ;  /* 0x0000000900417c82 */ /* 0x000fe20008000000 */
[----:B------:R-:W-:Y:S01]  /*4a00*/  UMOV UR67, UR11 ;  /* 0x0000000b00437c82 */ /* 0x000fe20008000000 */
[----:B--2---:R-:W-:Y:S01]  /*4a10*/  R2UR.FILL UR60, R0 ;  /* 0x00000000003c72ca */ /* 0x004fe200004e0000 */
[----:B------:R-:W-:Y:S02]  /*4a20*/  @!UP4 UIADD3 UR58, UPT, UPT, UR8, 0x40, URZ ;  /* 0x00000040083ac890 */ /* 0x000fe4000fffe0ff */
[----:B------:R-:W-:Y:S04]  /*4a30*/  @!UP4 UIADD3 UR56, UPT, UPT, UR5, 0x2200, URZ ;  /* 0x000022000538c890 */ /* 0x000fe8000fffe0ff */
[----:B------:R-:W-:Y:S01]  /*4a40*/  @!UP1 UTMALDG.3D [UR64], [UR30], desc[UR22] ;  /* 0x000016401e0095b4 */ /* 0x000fe20008011000 */
[----:B------:R-:W-:Y:S01]  /*4a50*/  UMOV UR57, UR9 ;  /* 0x0000000900397c82 */ /* 0x000fe20008000000 */
[----:B------:R-:W-:Y:S01]  /*4a60*/  VOTEU.ALL UP1, P0 ;  /* 0x0000000000ff7886 */ /* 0x000fe20000020000 */
[----:B------:R-:W-:Y:S03]  /*4a70*/  @!UP4 UIADD3 UR8, UPT, UPT, UR5, 0x5200, URZ ;  /* 0x000052000508c890 */ /* 0x000fe6000fffe0ff */
[----:B------:R-:W-:Y:S01]  /*4a80*/  @!UP3 UTMALDG.3D [UR56], [UR30], desc[UR22] ;  /* 0x000016381e00b5b4 */ /* 0x000fe20008011000 */
[----:B------:R-:W-:Y:S01]  /*4a90*/  VOTEU.ALL UP3, P0 ;  /* 0x0000000000ff7886 */ /* 0x000fe20000060000 */
[----:B------:R-:W-:Y:S01]  /*4aa0*/  @!UP2 UTMALDG.3D [UR48], [UR30], desc[UR22] ;  /* 0x000016301e00a5b4 */ /* 0x000fe20008011000 */
[----:B------:R-:W-:Y:S01]  /*4ab0*/  VOTEU.ALL UP2, P0 ;  /* 0x0000000000ff7886 */ /* 0x000fe20000040000 */
[----:B------:R-:W-:Y:S01]  /*4ac0*/  @!UP1 UTMALDG.3D [UR40], [UR30], desc[UR22] ;  /* 0x000016281e0095b4 */ /* 0x000fe20008011000 */
[----:B------:R-:W-:Y:S01]  /*4ad0*/  VOTEU.ALL UP1, P0 ;  /* 0x0000000000ff7886 */ /* 0x000fe20000020000 */
[----:B------:R1:W-:Y:S02]  /*4ae0*/  @!UP3 UTMALDG.3D [UR32], [UR30], desc[UR22] ;  /* 0x000016201e00b5b4 */ /* 0x0003e40008011000 */
[----:B------:R2:W-:Y:S01]  /*4af0*/  @!UP2 UTMALDG.3D [UR24], [UR30], desc[UR22] ;  /* 0x000016181e00a5b4 */ /* 0x0005e20008011000 */
[----:B------:R-:W-:Y:S01]  /*4b00*/  VOTEU.ALL UP2, P0 ;  /* 0x0000000000ff7886 */ /* 0x000fe20000040000 */
[----:B------:R2:W-:Y:S04]  /*4b10*/  @!UP1 UTMALDG.3D [UR16], [UR30], desc[UR22] ;  /* 0x000016101e0095b4 */ /* 0x0005e80008011000 */
[----:B------:R2:W-:Y:S01]  /*4b20*/  @!UP2 UTMALDG.3D [UR8], [UR30], desc[UR22] ;  /* 0x000016081e00a5b4 */ /* 0x0005e20008011000 */
[----:B------:R2:W-:Y:S01]  /*4b30*/  @!P0 SYNCS.ARRIVE.TRANS64.RED.A0TR RZ, [UR13+0x30], R25 ;  /* 0x00003019ffff89a7 */ /* 0x0005e2000830040d */
[C---:B------:R-:W-:Y:S04]  /*4b40*/  ISETP.NE.AND P0, PT, R28.reuse, 0x2, PT ;  /* 0x000000021c00780c */ /* 0x040fe80003f05270 */
[----:B------:R-:W-:Y:S02]  /*4b50*/  SEL R0, RZ, 0x1, P0 ;  /* 0x00000001ff007807 */ /* 0x000fe40000000000 */
[----:B------:R-:W-:Y:S02]  /*4b60*/  SEL R28, R28, RZ, P0 ;  /* 0x000000ff1c1c7207 */ /* 0x000fe40000000000 */
[----:B------:R-:W-:Y:S02]  /*4b70*/  LOP3.LUT R27, R27, R0, RZ, 0x3c, !PT ;  /* 0x000000001b1b7212 */ /* 0x000fe400078e3cff */
[----:B-1----:R-:W-:Y:S01]  /*4b80*/  @P4 R2UR UR36, R26 ;  /* 0x000000001a2442ca */ /* 0x002fe200000e0000 */
[----:B------:R-:W-:Y:S01]  /*4b90*/  SYNCS.ARRIVE.TRANS64.RED.A1T0 RZ, [UR21], RZ ;  /* 0x000000ffffff79a7 */ /* 0x000fe20008100415 */
[----:B------:R-:W-:Y:S04]  /*4ba0*/  UIADD3 UR21, UPT, UPT, UR6, 0x1, URZ ;  /* 0x0000000106157890 */ /* 0x000fe8000fffe0ff */
[----:B------:R-:W-:Y:S04]  /*4bb0*/  UISETP.NE.AND UP1, UPT, UR21, 0x2, UPT ;  /* 0x000000021500788c */ /* 0x000fe8000bf25270 */
[----:B------:R-:W-:Y:S02]  /*4bc0*/  USEL UR13, URZ, 0x1, UP1 ;  /* 0x00000001ff0d7887 */ /* 0x000fe40008800000 */
[----:B------:R-:W-:Y:S02]  /*4bd0*/  USEL UR6, UR21, URZ, UP1 ;  /* 0x000000ff15067287 */ /* 0x000fe40008800000 */
[----:B------:R-:W-:Y:S02]  /*4be0*/  UPLOP3.LUT UP1, UPT, UPT, UPT, UPT, 0x80, 0x8 ;  /* 0x000000000008789c */ /* 0x000fe40003f2f070 */
[----:B------:R-:W-:Y:S01]  /*4bf0*/  LOP3.LUT R29, R29, UR13, RZ, 0x3c, !PT ;  /* 0x0000000d1d1d7c12 */ /* 0x000fe2000f8e3cff */
[----:B--2---:R-:W-:Y:S08]  /*4c00*/  @P4 BRA `(.L_x_74) ;  /* 0xfffffff000604947 */ /* 0x004ff0000383ffff */
[----:B------:R-:W-:Y:S01]  /*4c10*/  UIADD3 UR5, UPT, UPT, UR4, 0x40, URZ ;  /* 0x0000004004057890 */ /* 0x000fe2000fffe0ff */
[----:B------:R-:W-:-:S03]  /*4c20*/  SHF.L.U32 R3, R29, 0x1f, RZ ;  /* 0x0000001f1d037819 */ /* 0x000fc600000006ff */
[----:B------:R-:W-:-:S09]  /*4c30*/  ULEA UR4, UR6, UR5, 0x3 ;  /* 0x0000000506047291 */ /* 0x000fd2000f8e18ff */
[----:B------:R-:W1:Y:S02]  /*4c40*/  SYNCS.PHASECHK.TRANS64.TRYWAIT P0, [UR4], R3 ;  /* 0x00000003ff0075a7 */ /* 0x000e640008001104 */
[----:B-1----:R-:W-:Y:S05]  /*4c50*/  @!P0 BRA `(.L_x_75) ;  /* 0x0000004400b88947 */ /* 0x002fea0003800000 */
.L_x_141:
[----:B------:R-:W-:-:S04]  /*4c60*/  UIADD3 UR6, UPT, UPT, UR6, 0x1, URZ ;  /* 0x0000000106067890 */ /* 0x000fc8000fffe0ff */
[----:B------:R-:W-:-:S04]  /*4c70*/  UISETP.NE.AND UP0, UPT, UR6, 0x2, UPT ;  /* 0x000000020600788c */ /* 0x000fc8000bf05270 */
[----:B------:R-:W-:Y:S02]  /*4c80*/  USEL UR4, URZ, 0x1, UP0 ;  /* 0x00000001ff047887 */ /* 0x000fe40008000000 */
[----:B------:R-:W-:-:S04]  /*4c90*/  USEL UR6, UR6, URZ, UP0 ;  /* 0x000000ff06067287 */ /* 0x000fc80008000000 */
[----:B------:R-:W-:Y:S01]  /*4ca0*/  ULEA UR6, UR6, UR5, 0x3 ;  /* 0x0000000506067291 */ /* 0x000fe2000f8e18ff */
[----:B-1----:R-:W-:-:S04]  /*4cb0*/  LOP3.LUT R3, R29, UR4, RZ, 0x3c, !PT ;  /* 0x000000041d037c12 */ /* 0x002fc8000f8e3cff */
[----:B------:R-:W-:Y:S01]  /*4cc0*/  SHF.L.U32 R3, R3, 0x1f, RZ ;  /* 0x0000001f03037819 */ /* 0x000fe200000006ff */
[----:B------:R-:W-:-:S07]  /*4cd0*/  IMAD.U32 R0, RZ, RZ, UR6 ;  /* 0x00000006ff007e24 */ /* 0x000fce000f8e00ff */
.L_x_76:
[----:B-1----:R1:W2:Y:S02]  /*4ce0*/  SYNCS.PHASECHK.TRANS64.TRYWAIT P0, [R0+URZ], R3 ;  /* 0x00000003000075a7 */ /* 0x0022a400080011ff */
[----:B--2---:R-:W-:Y:S05]  /*4cf0*/  @!P0 NANOSLEEP.SYNCS 0x989680 ;  /* 0x009896800000895d */ /* 0x004fea0003900000 */
[----:B------:R-:W2:Y:S02]  /*4d00*/  @!P0 SYNCS.PHASECHK.TRANS64 P0, [R0+URZ], R3 ;  /* 0x00000003000085a7 */ /* 0x000ea400080010ff */
[----:B--2---:R-:W-:Y:S05]  /*4d10*/  @P0 EXIT ;  /* 0x000000000000094d */ /* 0x004fea0003800000 */
[----:B------:R-:W-:Y:S05]  /*4d20*/  BRA `(.L_x_76) ;  /* 0xfffffffc00ec7947 */ /* 0x000fea000383ffff */
.L_x_66:
[----:B------:R-:W-:-:S06]  /*4d30*/  UISETP.GE.AND UP1, UPT, UR8, 0x4, UPT ;  /* 0x000000040800788c */ /* 0x000fcc000bf26270 */
[----:B------:R-:W-:-:S13]  /*4d40*/  PLOP3.LUT P0, PT, PT, PT, UP1, 0x80, 0x8 ;  /* 0x000000000008781c */ /* 0x000fda0003f0f018 */
[----:B------:R-:W-:Y:S05]  /*4d50*/  @!P0 EXIT ;  /* 0x000000000000894d */ /* 0x000fea0003800000 */
[----:B------:R-:W-:Y:S01]  /*4d60*/  BAR.SYNC.DEFER_BLOCKING 0x6, 0xa0 ;  /* 0x0182800000007b1d */ /* 0x000fe20000010000 */
[C---:B------:R-:W-:Y:S01]  /*4d70*/  IMAD.SHL.U32 R5, R241.reuse, 0x10, RZ ;  /* 0x00000010f1057824 */ /* 0x040fe200078e00ff */
[----:B------:R-:W-:Y:S01]  /*4d80*/  SHF.R.U32.HI R7, RZ, 0x1, R241 ;  /* 0x00000001ff077819 */ /* 0x000fe200000116f1 */
[C---:B------:R-:W-:Y:S01]  /*4d90*/  IMAD.SHL.U32 R0, R241.reuse, 0x8, RZ ;  /* 0x00000008f1007824 */ /* 0x040fe200078e00ff */
[----:B------:R-:W-:Y:S01]  /*4da0*/  CS2R R238, SRZ ;  /* 0x0000000000ee7805 */ /* 0x000fe2000001ff00 */
[----:B------:R-:W-:Y:S01]  /*4db0*/  IMAD.SHL.U32 R234, R241, 0x2, RZ ;  /* 0x00000002f1ea7824 */ /* 0x000fe200078e00ff */
[----:B------:R-:W-:Y:S02]  /*4dc0*/  UMOV UR44, 0x400 ;  /* 0x00000400002c7882 */ /* 0x000fe40000000000 */
[----:B------:R-:W1:Y:S01]  /*4dd0*/  LDC R233, c[0x0][0x370] ;  /* 0x0000dc00ffe97b82 */ /* 0x000e620000000800 */
[----:B------:R-:W-:Y:S01]  /*4de0*/  ULEA UR44, UR37, UR44, 0x18 ;  /* 0x0000002c252c7291 */ /* 0x000fe2000f8ec0ff */
[----:B------:R-:W-:Y:S01]  /*4df0*/  LOP3.LUT R2, R5, 0x40, RZ, 0xc0, !PT ;  /* 0x0000004005027812 */ /* 0x000fe200078ec0ff */
[----:B------:R-:W-:Y:S01]  /*4e00*/  IMAD.MOV.U32 R240, RZ, RZ, 0x1 ;  /* 0x00000001fff07424 */ /* 0x000fe200078e00ff */
[----:B------:R-:W-:Y:S01]  /*4e10*/  LOP3.LUT R0, R0, 0x300, RZ, 0xc0, !PT ;  /* 0x0000030000007812 */ /* 0x000fe200078ec0ff */
[----:B------:R-:W-:Y:S01]  /*4e20*/  IMAD.MOV.U32 R112, RZ, RZ, RZ ;  /* 0x000000ffff707224 */ /* 0x000fe200078e00ff */
[----:B------:R-:W-:Y:S01]  /*4e30*/  LOP3.LUT R7, R2, 0x8, R7, 0xf8, !PT ;  /* 0x0000000802077812 */ /* 0x000fe200078ef807 */
[----:B------:R-:W-:Y:S01]  /*4e40*/  IMAD.U32 R2, R241, 0x10000, RZ ;  /* 0x00010000f1027824 */ /* 0x000fe200078e00ff */
[----:B------:R-:W2:Y:S01]  /*4e50*/  LDC R110, c[0x0][0xb0c] ;  /* 0x0002c300ff6e7b82 */ /* 0x000ea20000000800 */
[--C-:B------:R-:W-:Y:S01]  /*4e60*/  LOP3.LUT R0, R0, 0x30, R5.reuse, 0xf8, !PT ;  /* 0x0000003000007812 */ /* 0x100fe200078ef805 */
[----:B------:R-:W-:Y:S01]  /*4e70*/  IMAD.MOV.U32 R243, RZ, RZ, RZ ;  /* 0x000000fffff37224 */ /* 0x000fe200078e00ff */
[----:B------:R-:W-:Y:S01]  /*4e80*/  LOP3.LUT R234, R7, 0x8, R234, 0x78, !PT ;  /* 0x0000000807ea7812 */ /* 0x000fe200078e78ea */
[----:B------:R-:W-:Y:S01]  /*4e90*/  IMAD.MOV.U32 R237, RZ, RZ, RZ ;  /* 0x000000ffffed7224 */ /* 0x000fe200078e00ff */
[----:B------:R-:W-:Y:S01]  /*4ea0*/  LOP3.LUT R2, R2, 0x600000, RZ, 0xc0, !PT ;  /* 0x0060000002027812 */ /* 0x000fe200078ec0ff */
[----:B------:R-:W4:Y:S01]  /*4eb0*/  LDCU.64 UR60, c[0x0][0x348] ;  /* 0x00006900ff3c77ac */ /* 0x000f220008000a00 */
[----:B------:R-:W-:Y:S01]  /*4ec0*/  LOP3.LUT R5, R0, 0x80, R5, 0xf8, !PT ;  /* 0x0000008000057812 */ /* 0x000fe200078ef805 */
[----:B------:R-:W1:Y:S01]  /*4ed0*/  LDC R231, c[0x0][0xb20] ;  /* 0x0002c800ffe77b82 */ /* 0x000e620000000800 */
[----:B------:R-:W3:Y:S01]  /*4ee0*/  LDS R3, [UR44+0x110] ;  /* 0x0001102cff037984 */ /* 0x000ee20008000800 */
[----:B------:R-:W-:Y:S01]  /*4ef0*/  LOP3.LUT R241, R241, 0x60, RZ, 0xc0, !PT ;  /* 0x00000060f1f17812 */ /* 0x000fe200078ec0ff */
[----:B------:R-:W1:Y:S01]  /*4f00*/  LDCU.64 UR38, c[0x0][0x888] ;  /* 0x00011100ff2677ac */ /* 0x000e620008000a00 */
[----:B------:R-:W-:Y:S01]  /*4f10*/  LOP3.LUT R234, R5, R234, RZ, 0xfc, !PT ;  /* 0x000000ea05ea7212 */ /* 0x000fe200078efcff */
[----:B------:R-:W-:-:S03]  /*4f20*/  UIADD3 UR57, UPT, UPT, UR44, 0x200, URZ ;  /* 0x000002002c397890 */ /* 0x000fc6000fffe0ff */
[----:B------:R-:W1:Y:S01]  /*4f30*/  LDC R109, c[0x0][0xb30] ;  /* 0x0002cc00ff6d7b82 */ /* 0x000e620000000800 */
[----:B------:R-:W-:Y:S01]  /*4f40*/  UMOV UR56, URZ ;  /* 0x000000ff00387c82 */ /* 0x000fe20008000000 */
[----:B------:R-:W-:-:S06]  /*4f50*/  UMOV UR45, URZ ;  /* 0x000000ff002d7c82 */ /* 0x000fcc0008000000 */
[----:B------:R-:W1:Y:S08]  /*4f60*/  LDC.64 R216, c[0x0][0xb10] ;  /* 0x0002c400ffd87b82 */ /* 0x000e700000000a00 */
[----:B------:R-:W1:Y:S08]  /*4f70*/  LDC.64 R106, c[0x0][0xb18] ;  /* 0x0002c600ff6a7b82 */ /* 0x000e700000000a00 */
[----:B------:R-:W1:Y:S08]  /*4f80*/  LDC.64 R212, c[0x0][0x888] ;  /* 0x00022200ffd47b82 */ /* 0x000e700000000a00 */
[----:B------:R-:W1:Y:S01]  /*4f90*/  LDC.64 R104, c[0x0][0xb28] ;  /* 0x0002ca00ff687b82 */ /* 0x000e620000000a00 */
[----:B---3--:R-:W-:-:S07]  /*4fa0*/  IMAD.IADD R2, R3, 0x1, R2 ;  /* 0x0000000103027824 */ /* 0x008fce00078e0202 */
[----:B------:R-:W3:Y:S08]  /*4fb0*/  LDC.64 R214, c[0x0][0x890] ;  /* 0x00022400ffd67b82 */ /* 0x000ef00000000a00 */
[----:B------:R-:W1:Y:S08]  /*4fc0*/  LDC.64 R210, c[0x0][0x8b0] ;  /* 0x00022c00ffd27b82 */ /* 0x000e700000000a00 */
[----:B------:R-:W1:Y:S08]  /*4fd0*/  LDC.64 R208, c[0x0][0x8a8] ;  /* 0x00022a00ffd07b82 */ /* 0x000e700000000a00 */
[----:B--2-4-:R-:W1:Y:S02]  /*4fe0*/  LDC R232, c[0x0][0x374] ;  /* 0x0000dd00ffe87b82 */ /* 0x014e640000000800 */
.L_x_106:
[C---:B------:R-:W-:Y:S02]  /*4ff0*/  LEA R0, R243.reuse, UR44, 0x3 ;  /* 0x0000002cf3007c11 */ /* 0x040fe4000f8e18ff */
[----:B------:R-:W-:Y:S02]  /*5000*/  SHF.L.U32 R3, R238, 0x1f, RZ ;  /* 0x0000001fee037819 */ /* 0x000fe400000006ff */
[----:B------:R-:W-:Y:S02]  /*5010*/  LEA R16, R243, UR44, 0x4 ;  /* 0x0000002cf3107c11 */ /* 0x000fe4000f8e20ff */
[----:B--2---:R-:W2:Y:S02]  /*5020*/  SYNCS.PHASECHK.TRANS64.TRYWAIT P0, [R0+URZ+0x60], R3 ;  /* 0x00006003000075a7 */ /* 0x004ea400080011ff */
[----:B--2---:R-:W-:Y:S05]  /*5030*/  @!P0 BRA `(.L_x_77) ;  /* 0x0000004000d88947 */ /* 0x004fea0003800000 */
.L_x_142:
[----:B------:R-:W4:Y:S01]  /*5040*/  LDC.64 R14, c[0x0][0xb10] ;  /* 0x0002c400ff0e7b82 */ /* 0x000f220000000a00 */
[----:B------:R-:W3:Y:S01]  /*5050*/  LDS.128 R16, [R16+0xf0] ;  /* 0x0000f00010107984 */ /* 0x000ee20000000c00 */
[----:B-1----:R-:W-:Y:S01]  /*5060*/  ISETP.NE.AND P1, PT, R109, 0x1, PT ;  /* 0x000000016d00780c */ /* 0x002fe20003f25270 */
[----:B--2---:R-:W-:Y:S01]  /*5070*/  VIADD R0, R0, 0x70 ;  /* 0x0000007000007836 */ /* 0x004fe20000000000 */
[----:B------:R-:W-:Y:S04]  /*5080*/  ISETP.GE.AND P0, PT, R108, 0x1, PT ;  /* 0x000000016c00780c */ /* 0x000fe80003f06270 */
[----:B------:R-:W1:Y:S01]  /*5090*/  LDC.64 R12, c[0x0][0xb18] ;  /* 0x0002c600ff0c7b82 */ /* 0x000e620000000a00 */
[----:B------:R-:W-:Y:S01]  /*50a0*/  PRMT R0, RZ, 0x654, R0 ;  /* 0x00000654ff007816 */ /* 0x000fe20000000000 */
[----:B------:R-:W-:Y:S01]  /*50b0*/  @!PT LDS RZ, [RZ] ;  /* 0x00000000fffff984 */ /* 0x000fe20000000800 */
[----:B------:R-:W-:Y:S01]  /*50c0*/  @!PT LDS RZ, [RZ] ;  /* 0x00000000fffff984 */ /* 0x000fe20000000800 */
[----:B------:R-:W-:Y:S01]  /*50d0*/  @!PT LDS RZ, [RZ] ;  /* 0x00000000fffff984 */ /* 0x000fe20000000800 */
[----:B------:R-:W-:Y:S01]  /*50e0*/  @!PT LDS RZ, [RZ] ;  /* 0x00000000fffff984 */ /* 0x000fe20000000800 */
[----:B------:R2:W-:Y:S06]  /*50f0*/  MEMBAR.ALL.CTA ;  /* 0x0000000000007992 */ /* 0x0005ec0000008000 */
[----:B--2---:R-:W2:Y:S01]  /*5100*/  FENCE.VIEW.ASYNC.S ;  /* 0x00000000000073c6 */ /* 0x004ea20000000000 */
[----:B------:R-:W1:Y:S08]  /*5110*/  @!P1 LDC R11, c[0x0][0xb20] ;  /* 0x0002c800ff0b9b82 */ /* 0x000e700000000800 */
[----:B------:R-:W1:Y:S01]  /*5120*/  @!P1 LDC R10, c[0x0][0xb0c] ;  /* 0x0002c300ff0a9b82 */ /* 0x000e620000000800 */
[----:B--2---:R2:W-:Y:S01]  /*5130*/  SYNCS.ARRIVE.TRANS64.RED.A1T0 RZ, [R0+URZ], RZ ;  /* 0x000000ff00ff79a7 */ /* 0x0045e200081004ff */
[----:B---3--:R-:W-:Y:S04]  /*5140*/  LOP3.LUT P4, RZ, R18, 0x1, RZ, 0xc0, !PT ;  /* 0x0000000112ff7812 */ /* 0x008fe8000788c0ff */
[----:B------:R-:W-:Y:S09]  /*5150*/  P2R R242, PR, RZ, 0x10 ;  /* 0x00000010fff27803 */ /* 0x000ff20000000000 */
[----:B------:R-:W-:Y:S02]  /*5160*/  @P4 MOV R113, R16 ;  /* 0x0000001000714202 */ /* 0x000fe40000000f00 */
[----:B------:R-:W-:Y:S01]  /*5170*/  @P4 LOP3.LUT R111, R17, 0xffff, RZ, 0xc0, !PT ;  /* 0x0000ffff116f4812 */ /* 0x000fe200078ec0ff */
[----:B--2-4-:R-:W-:Y:S06]  /*5180*/  @!P0 BRA `(.L_x_78) ;  /* 0x0000000000a48947 */ /* 0x014fec0003800000 */
[----:B------:R-:W-:Y:S01]  /*5190*/  IMAD.HI.U32 R22, R232, R107, RZ ;  /* 0x0000006be8167227 */ /* 0x000fe200078e00ff */
[----:B------:R-:W-:Y:S02]  /*51a0*/  ISETP.NE.AND P0, PT, R106, 0x1, PT ;  /* 0x000000016a00780c */ /* 0x000fe40003f05270 */
[----:B------:R-:W-:Y:S01]  /*51b0*/  ISETP.NE.AND P2, PT, R108, 0x1, PT ;  /* 0x000000016c00780c */ /* 0x000fe20003f45270 */
[-C--:B------:R-:W-:Y:S01]  /*51c0*/  IMAD.HI.U32 R20, R233, R216.reuse, RZ ;  /* 0x000000d8e9147227 */ /* 0x080fe200078e00ff */
[----:B------:R-:W-:Y:S02]  /*51d0*/  SHF.R.U32.HI R21, RZ, R231, R22 ;  /* 0x000000e7ff157219 */ /* 0x000fe40000011616 */
[----:B------:R-:W-:Y:S01]  /*51e0*/  ISETP.NE.AND P3, PT, R110, 0x1, PT ;  /* 0x000000016e00780c */ /* 0x000fe20003f65270 */
[----:B------:R-:W-:Y:S01]  /*51f0*/  IMAD.HI.U32 R26, R111, R107, RZ ;  /* 0x0000006b6f1a7227 */ /* 0x000fe200078e00ff */
[----:B------:R-:W-:Y:S02]  /*5200*/  SHF.R.U32.HI R20, RZ, R217, R20 ;  /* 0x000000d9ff147219 */ /* 0x000fe40000011614 */
[----:B------:R-:W-:Y:S01]  /*5210*/  SEL R3, R232, R21, !P0 ;  /* 0x00000015e8037207 */ /* 0x000fe20004000000 */
[----:B------:R-:W-:Y:S01]  /*5220*/  IMAD.HI.U32 R24, R113, R216, RZ ;  /* 0x000000d871187227 */ /* 0x000fe200078e00ff */
[----:B------:R-:W-:Y:S03]  /*5230*/  SEL R7, R233, R20, !P3 ;  /* 0x00000014e9077207 */ /* 0x000fe60005800000 */
[-C--:B------:R-:W-:Y:S01]  /*5240*/  IMAD.HI.U32 R20, R3, R104.reuse, RZ ;  /* 0x0000006803147227 */ /* 0x080fe200078e00ff */
[----:B------:R-:W-:Y:S03]  /*5250*/  SHF.R.U32.HI R24, RZ, R217, R24 ;  /* 0x000000d9ff187219 */ /* 0x000fe60000011618 */
[----:B------:R-:W-:Y:S01]  /*5260*/  IMAD.HI.U32 R22, R7, R104, RZ ;  /* 0x0000006807167227 */ /* 0x000fe200078e00ff */
[----:B------:R-:W-:Y:S02]  /*5270*/  @P2 SHF.R.U32.HI R3, RZ, R105, R20 ;  /* 0x00000069ff032219 */ /* 0x000fe40000011614 */
[----:B------:R-:W-:Y:S02]  /*5280*/  SHF.R.U32.HI R20, RZ, R231, R26 ;  /* 0x000000e7ff147219 */ /* 0x000fe4000001161a */
[----:B------:R-:W-:Y:S01]  /*5290*/  @P2 SHF.R.U32.HI R7, RZ, R105, R22 ;  /* 0x00000069ff072219 */ /* 0x000fe20000011616 */
[C---:B------:R-:W-:Y:S01]  /*52a0*/  IMAD R4, R108.reuse, R3, RZ ;  /* 0x000000036c047224 */ /* 0x040fe200078e02ff */
[----:B------:R-:W-:Y:S02]  /*52b0*/  SEL R5, R111, R20, !P0 ;  /* 0x000000146f057207 */ /* 0x000fe40004000000 */
[----:B------:R-:W-:Y:S01]  /*52c0*/  SEL R3, R113, R24, !P3 ;  /* 0x0000001871037207 */ /* 0x000fe20005800000 */
[----:B------:R-:W-:Y:S01]  /*52d0*/  IMAD R6, R108, R7, RZ ;  /* 0x000000076c067224 */ /* 0x000fe200078e02ff */
[C---:B------:R-:W-:Y:S01]  /*52e0*/  ISETP.GE.AND P0, PT, R5.reuse, R4, PT ;  /* 0x000000040500720c */ /* 0x040fe20003f06270 */
[----:B------:R-:W-:Y:S03]  /*52f0*/  IMAD.HI.U32 R8, R5, R104, RZ ;  /* 0x0000006805087227 */ /* 0x000fe600078e00ff */
[----:B------:R-:W-:Y:S01]  /*5300*/  ISETP.GE.OR P0, PT, R3, R6, P0 ;  /* 0x000000060300720c */ /* 0x000fe20000706670 */
[----:B------:R-:W-:Y:S01]  /*5310*/  IMAD.MOV R6, RZ, RZ, -R3 ;  /* 0x000000ffff067224 */ /* 0x000fe200078e0a03 */
[-C--:B------:R-:W-:Y:S03]  /*5320*/  SHF.R.U32.HI R8, RZ, R105.reuse, R8 ;  /* 0x00000069ff087219 */ /* 0x080fe60000011608 */
[----:B------:R-:W-:Y:S01]  /*5330*/  IMAD R113, R110, R6, R113 ;  /* 0x000000066e717224 */ /* 0x000fe200078e0271 */
[----:B------:R-:W-:Y:S05]  /*5340*/  SEL R9, R5, R8, !P2 ;  /* 0x0000000805097207 */ /* 0x000fea0005000000 */
[----:B------:R-:W-:Y:S02]  /*5350*/  IMAD.MOV R8, RZ, RZ, -R9 ;  /* 0x000000ffff087224 */ /* 0x000fe400078e0a09 */
[C---:B------:R-:W-:Y:S04]  /*5360*/  @!P0 IMAD.HI.U32 R4, R3.reuse, R104, RZ ;  /* 0x0000006803048227 */ /* 0x040fe800078e00ff */
[----:B------:R-:W-:Y:S01]  /*5370*/  IMAD R8, R108, R8, R5 ;  /* 0x000000086c087224 */ /* 0x000fe200078e0205 */
[----:B------:R-:W-:Y:S04]  /*5380*/  @!P0 SHF.R.U32.HI R4, RZ, R105, R4 ;  /* 0x00000069ff048219 */ /* 0x000fe80000011604 */
[----:B------:R-:W-:Y:S02]  /*5390*/  @!P0 SEL R0, R3, R4, !P2 ;  /* 0x0000000403008207 */ /* 0x000fe40005000000 */
[----:B------:R-:W-:Y:S02]  /*53a0*/  IADD3 R4, PT, PT, -R5, RZ, RZ ;  /* 0x000000ff05047210 */ /* 0x000fe40007ffe1ff */
[----:B------:R-:W-:Y:S01]  /*53b0*/  @!P0 IADD3 R9, PT, PT, R9, -R0, RZ ;  /* 0x8000000009098210 */ /* 0x000fe20007ffe0ff */
[----:B------:R-:W-:Y:S02]  /*53c0*/  @!P0 IMAD R0, R7, R8, R0 ;  /* 0x0000000807008224 */ /* 0x000fe400078e0200 */
[----:B------:R-:W-:Y:S02]  /*53d0*/  IMAD R111, R106, R4, R111 ;  /* 0x000000046a6f7224 */ /* 0x000fe400078e026f */
[----:B------:R-:W-:Y:S02]  /*53e0*/  @!P0 IMAD R5, R9, R108, R3 ;  /* 0x0000006c09058224 */ /* 0x000fe400078e0203 */
[----:B------:R-:W-:Y:S04]  /*53f0*/  @!P0 IMAD.MOV.U32 R3, RZ, RZ, R0 ;  /* 0x000000ffff038224 */ /* 0x000fe800078e0000 */
[----:B------:R-:W-:Y:S02]  /*5400*/  IMAD R113, R3, R110, R113 ;  /* 0x0000006e03717224 */ /* 0x000fe400078e0271 */
[----:B------:R-:W-:Y:S07]  /*5410*/  IMAD R111, R5, R106, R111 ;  /* 0x0000006a056f7224 */ /* 0x000fee00078e026f */
.L_x_78:
[----:B-1----:R-:W-:Y:S01]  /*5420*/  @!P1 IMAD.HI.U32 R4, R111, R13, RZ ;  /* 0x0000000d6f049227 */ /* 0x002fe200078e00ff */
[----:B------:R-:W-:Y:S01]  /*5430*/  @!P1 ISETP.NE.AND P0, PT, R12, 0x1, PT ;  /* 0x000000010c00980c */ /* 0x000fe20003f05270 */
[----:B------:R-:W-:Y:S01]  /*5440*/  ULOP3.LUT UP0, URZ, UR57, 0x90, URZ, 0xc0, !UPT ;  /* 0x0000009039ff7892 */ /* 0x000fe2000f80c0ff */
[----:B------:R-:W-:Y:S01]  /*5450*/  @!P1 ISETP.NE.AND P2, PT, R10, 0x1, PT ;  /* 0x000000010a00980c */ /* 0x000fe20003f45270 */
[----:B------:R-:W-:Y:S01]  /*5460*/  @!P1 IMAD.HI.U32 R0, R113, R14, RZ ;  /* 0x0000000e71009227 */ /* 0x000fe200078e00ff */
[----:B------:R-:W-:Y:S02]  /*5470*/  @!P1 SHF.R.U32.HI R4, RZ, R11, R4 ;  /* 0x0000000bff049219 */ /* 0x000fe40000011604 */
[----:B------:R-:W-:Y:S01]  /*5480*/  @P4 SHF.R.U32.HI R236, RZ, 0x10, R17 ;  /* 0x00000010ffec4819 */ /* 0x000fe20000011611 */
[----:B------:R-:W-:Y:S01]  /*5490*/  VIADD R243, R243, 0x1 ;  /* 0x00000001f3f37836 */ /* 0x000fe20000000000 */
[----:B------:R-:W-:Y:S02]  /*54a0*/  @!P1 SHF.R.U32.HI R0, RZ, R15, R0 ;  /* 0x0000000fff009219 */ /* 0x000fe40000011600 */
[----:B------:R-:W-:Y:S02]  /*54b0*/  @!P1 SEL R3, R111, R4, !P0 ;  /* 0x000000046f039207 */ /* 0x000fe40004000000 */
[----:B------:R-:W-:Y:S05]  /*54c0*/  @!P1 SEL R4, R113, R0, !P2 ;  /* 0x0000000071049207 */ /* 0x000fea0005000000 */
[----:B------:R-:W-:Y:S02]  /*54d0*/  @!P1 IMAD.IADD R0, R3, 0x1, -R4 ;  /* 0x0000000103009824 */ /* 0x000fe400078e0a04 */
[----:B------:R-:W-:Y:S02]  /*54e0*/  @!P1 IMAD.IADD R3, R4, 0x1, -R3 ;  /* 0x0000000104039824 */ /* 0x000fe400078e0a03 */
[----:B------:R-:W-:Y:S02]  /*54f0*/  @!P1 IMAD R113, R0, R10, R113 ;  /* 0x0000000a00719224 */ /* 0x000fe400078e0271 */
[----:B------:R-:W-:Y:S01]  /*5500*/  @!P1 IMAD R111, R3, R12, R111 ;  /* 0x0000000c036f9224 */ /* 0x000fe200078e026f */
[----:B------:R-:W-:Y:S06]  /*5510*/  BRA.U !UP0, `(.L_x_79) ;  /* 0x00000001087c7547 */ /* 0x000fec000b800000 */
[----:B------:R-:W1:Y:S01]  /*5520*/  LDCU.64 UR8, c[0x4][0x80] ;  /* 0x01001000ff0877ac */ /* 0x000e620008000a00 */
[----:B------:R-:W-:Y:S01]  /*5530*/  MOV R16, 0x0 ;  /* 0x0000000000107802 */ /* 0x000fe20000000f00 */
[----:B------:R-:W-:Y:S02]  /*5540*/  HFMA2 R12, -RZ, RZ, 0, 5.9604644775390625e-08 ;  /* 0x00000001ff0c7431 */ /* 0x000fe400000001ff */
[----:B------:R-:W-:Y:S01]  /*5550*/  IMAD.MOV.U32 R8, RZ, RZ, 0x70 ;  /* 0x00000070ff087424 */ /* 0x000fe200078e00ff */
[----:B------:R2:W3:Y:S01]  /*5560*/  LDC.64 R14, c[0x4][R16] ;  /* 0x01000000100e7b82 */ /* 0x0004e20000000a00 */
[----:B------:R-:W4:Y:S01]  /*5570*/  LDCU.64 UR6, c[0x4][0x88] ;  /* 0x01001100ff0677ac */ /* 0x000f220008000a00 */
[----:B------:R-:W-:Y:S01]  /*5580*/  IMAD.MOV.U32 R13, RZ, RZ, RZ ;  /* 0x000000ffff0d7224 */ /* 0x000fe200078e00ff */
[----:B------:R-:W2:Y:S01]  /*5590*/  LDCU.64 UR4, c[0x4][0x8] ;  /* 0x01000100ff0477ac */ /* 0x000ea20008000a00 */
[----:B-1----:R-:W-:Y:S01]  /*55a0*/  MOV R5, UR9 ;  /* 0x0000000900057c02 */ /* 0x002fe20008000f00 */
[----:B------:R-:W-:Y:S01]  /*55b0*/  IMAD.U32 R4, RZ, RZ, UR8 ;  /* 0x00000008ff047e24 */ /* 0x000fe2000f8e00ff */
[----:B----4-:R-:W-:Y:S01]  /*55c0*/  MOV R7, UR7 ;  /* 0x0000000700077c02 */ /* 0x010fe20008000f00 */
[----:B------:R-:W-:Y:S01]  /*55d0*/  IMAD.U32 R6, RZ, RZ, UR6 ;  /* 0x00000006ff067e24 */ /* 0x000fe2000f8e00ff */
[----:B--2---:R-:W-:Y:S01]  /*55e0*/  MOV R11, UR5 ;  /* 0x00000005000b7c02 */ /* 0x004fe20008000f00 */
[----:B------:R-:W-:Y:S02]  /*55f0*/  IMAD.U32 R10, RZ, RZ, UR4 ;  /* 0x00000004ff0a7e24 */ /* 0x000fe4000f8e00ff */
[----:B------:R-:W-:Y:S07]  /*5600*/  LEPC R20, `(.L_x_80) ;  /* 0x000000001014794e */ /* 0x000fee0000000000 */
[----:B---3-5:R-:W-:Y:S05]  /*5610*/  CALL.ABS.NOINC R14 ;  /* 0x000000000e007343 */ /* 0x028fea0003c00000 */
.L_x_80:
[----:B------:R-:W1:Y:S01]  /*5620*/  LDCU.64 UR8, c[0x4][0x80] ;  /* 0x01001000ff0877ac */ /* 0x000e620008000a00 */
[----:B------:R-:W2:Y:S01]  /*5630*/  LDC.64 R16, c[0x4][R16] ;  /* 0x0100000010107b82 */ /* 0x000ea20000000a00 */
[----:B------:R-:W-:Y:S02]  /*5640*/  HFMA2 R12, -RZ, RZ, 0, 5.9604644775390625e-08 ;  /* 0x00000001ff0c7431 */ /* 0x000fe400000001ff */
[----:B------:R-:W-:Y:S02]  /*5650*/  IMAD.MOV.U32 R8, RZ, RZ, 0x70 ;  /* 0x00000070ff087424 */ /* 0x000fe400078e00ff */
[----:B------:R-:W-:Y:S01]  /*5660*/  IMAD.MOV.U32 R13, RZ, RZ, RZ ;  /* 0x000000ffff0d7224 */ /* 0x000fe200078e00ff */
[----:B------:R-:W3:Y:S01]  /*5670*/  LDCU.64 UR6, c[0x4][0x88] ;  /* 0x01001100ff0677ac */ /* 0x000ee20008000a00 */
[----:B------:R-:W4:Y:S01]  /*5680*/  LDCU.64 UR4, c[0x4][0x8] ;  /* 0x01000100ff0477ac */ /* 0x000f220008000a00 */
[----:B-1----:R-:W-:Y:S02]  /*5690*/  MOV R4, UR8 ;  /* 0x0000000800047c02 */ /* 0x002fe40008000f00 */
[----:B------:R-:W-:Y:S02]  /*56a0*/  MOV R5, UR9 ;  /* 0x0000000900057c02 */ /* 0x000fe40008000f00 */
[----:B---3--:R-:W-:Y:S01]  /*56b0*/  MOV R7, UR7 ;  /* 0x0000000700077c02 */ /* 0x008fe20008000f00 */
[----:B------:R-:W-:Y:S01]  /*56c0*/  IMAD.U32 R6, RZ, RZ, UR6 ;  /* 0x00000006ff067e24 */ /* 0x000fe2000f8e00ff */
[----:B----4-:R-:W-:Y:S01]  /*56d0*/  MOV R11, UR5 ;  /* 0x00000005000b7c02 */ /* 0x010fe20008000f00 */
[----:B------:R-:W-:Y:S02]  /*56e0*/  IMAD.U32 R10, RZ, RZ, UR4 ;  /* 0x00000004ff0a7e24 */ /* 0x000fe4000f8e00ff */
[----:B------:R-:W-:Y:S07]  /*56f0*/  LEPC R20, `(.L_x_79) ;  /* 0x000000001014794e */ /* 0x000fee0000000000 */
[----:B--2---:R-:W-:Y:S05]  /*5700*/  CALL.ABS.NOINC R16 ;  /* 0x0000000010007343 */ /* 0x004fea0003c00000 */
.L_x_79:
[----:B------:R-:W-:Y:S01]  /*5710*/  ISETP.NE.U32.AND P2, PT, R214, RZ, PT ;  /* 0x000000ffd600720c */ /* 0x000fe20003f45070 */
[----:B------:R-:W-:Y:S01]  /*5720*/  UISETP.NE.AND UP1, UPT, UR58, URZ, UPT ;  /* 0x000000ff3a00728c */ /* 0x000fe2000bf25270 */
[----:B------:R-:W-:Y:S02]  /*5730*/  ISETP.NE.U32.AND P4, PT, R210, RZ, PT ;  /* 0x000000ffd200720c */ /* 0x000fe40003f85070 */
[----:B------:R-:W-:Y:S02]  /*5740*/  ISETP.NE.AND.EX P2, PT, R215, RZ, PT, P2 ;  /* 0x000000ffd700720c */ /* 0x000fe40003f45320 */
[----:B------:R-:W-:Y:S02]  /*5750*/  PLOP3.LUT P1, PT, PT, PT, PT, 0x8, 0x80 ;  /* 0x000000000080781c */ /* 0x000fe40003f2e170 */
[----:B------:R-:W-:Y:S02]  /*5760*/  PLOP3.LUT P0, PT, PT, PT, UP1, 0x80, 0x8 ;  /* 0x000000000008781c */ /* 0x000fe40003f0f018 */
[----:B------:R-:W-:Y:S02]  /*5770*/  ISETP.NE.AND.EX P4, PT, R211, RZ, PT, P4 ;  /* 0x000000ffd300720c */ /* 0x000fe40003f85340 */
[----:B------:R-:W1:Y:S09]  /*5780*/  @UP1 LDCU.64 UR4, c[0x0][0x888] ;  /* 0x00011100ff0417ac */ /* 0x000e720008000a00 */
[----:B------:R-:W-:Y:S01]  /*5790*/  @P0 PLOP3.LUT P1, PT, P2, PT, PT, 0x80, 0x8 ;  /* 0x000000000008081c */ /* 0x000fe2000172f070 */
[----:B-1----:R-:W-:Y:S04]  /*57a0*/  @UP1 UISETP.NE.U32.AND UP0, UPT, UR4, URZ, UPT ;  /* 0x000000ff0400128c */ /* 0x002fe8000bf05070 */
[----:B------:R-:W-:Y:S04]  /*57b0*/  @UP1 UISETP.NE.AND.EX UP0, UPT, UR5, URZ, UPT, UP0 ;  /* 0x000000ff0500128c */ /* 0x000fe8000bf05300 */
[----:B------:R-:W-:Y:S01]  /*57c0*/  @UP1 USEL UR4, URZ, 0xffffffff, UP0 ;  /* 0xffffffffff041887 */ /* 0x000fe20008000000 */
[----:B------:R-:W-:Y:S11]  /*57d0*/  @!P2 BRA `(.L_x_81) ;  /* 0x00000000002ca947 */ /* 0x000ff60003800000 */
[----:B------:R-:W-:Y:S01]  /*57e0*/  ISETP.NE.U32.AND P3, PT, R212, RZ, PT ;  /* 0x000000ffd400720c */ /* 0x000fe20003f65070 */
[----:B------:R-:W-:Y:S03]  /*57f0*/  IMAD.MOV.U32 R230, RZ, RZ, 0x1 ;  /* 0x00000001ffe67424 */ /* 0x000fe600078e00ff */
[----:B------:R-:W-:Y:S11]  /*5800*/  ISETP.NE.AND.EX P3, PT, R213, RZ, PT, P3 ;  /* 0x000000ffd500720c */ /* 0x000ff60003f65330 */
[----:B------:R-:W-:Y:S02]  /*5810*/  @!UPT UIADD3 URZ, UPT, UPT, URZ, URZ, URZ ;  /* 0x000000fffffff290 */ /* 0x000fe4000fffe0ff */
[----:B------:R-:W1:Y:S01]  /*5820*/  @P3 LDC.64 R4, c[0x0][0x888] ;  /* 0x00022200ff043b82 */ /* 0x000e620000000a00 */
[----:B------:R-:W-:Y:S04]  /*5830*/  @P3 IMAD R0, R214, UR36, RZ ;  /* 0x00000024d6003c24 */ /* 0x000fe8000f8e02ff */
[----:B-1----:R-:W-:Y:S04]  /*5840*/  @P3 IMAD.WIDE R4, R0, 0x4, R4 ;  /* 0x0000000400043825 */ /* 0x002fe800078e0204 */
[----:B------:R-:W-:Y:S01]  /*5850*/  HFMA2 R0, -RZ, RZ, 0, 5.9604644775390625e-08 ;  /* 0x00000001ff007431 */ /* 0x000fe200000001ff */
[----:B-----5:R1:W5:Y:S04]  /*5860*/  @P3 LDG.E R117, desc[UR46][R4.64] ;  /* 0x0000002e04753981 */ /* 0x020368000c1e1900 */
[----:B------:R-:W-:Y:S01]  /*5870*/  @!P3 PRMT R230, R0, 0x7610, R230 ;  /* 0x0000761000e6b816 */ /* 0x000fe200000000e6 */
[----:B-1----:R-:W2:Y:S06]  /*5880*/  @!P3 LDC R117, c[0x0][0x880] ;  /* 0x00022000ff75bb82 */ /* 0x002eac0000000800 */
.L_x_81:
[----:B------:R-:W-:Y:S05]  /*5890*/  @!P4 BRA `(.L_x_82) ;  /* 0x000000000020c947 */ /* 0x000fea0003800000 */
[----:B------:R-:W-:Y:S04]  /*58a0*/  ISETP.NE.U32.AND P3, PT, R208, RZ, PT ;  /* 0x000000ffd000720c */ /* 0x000fe80003f65070 */
[----:B------:R-:W-:Y:S11]  /*58b0*/  ISETP.NE.AND.EX P3, PT, R209, RZ, PT, P3 ;  /* 0x000000ffd100720c */ /* 0x000ff60003f65330 */
[----:B------:R-:W-:Y:S02]  /*58c0*/  @!UPT UIADD3 URZ, UPT, UPT, URZ, URZ, URZ ;  /* 0x000000fffffff290 */ /* 0x000fe4000fffe0ff */
[----:B------:R-:W1:Y:S01]  /*58d0*/  @P3 LDC.64 R4, c[0x0][0x8a8] ;  /* 0x00022a00ff043b82 */ /* 0x000e620000000a00 */
[----:B------:R-:W-:Y:S04]  /*58e0*/  @P3 IMAD R0, R210, UR36, RZ ;  /* 0x00000024d2003c24 */ /* 0x000fe8000f8e02ff */
[----:B-1----:R-:W-:Y:S05]  /*58f0*/  @P3 IMAD.WIDE R4, R0, 0x4, R4 ;  /* 0x0000000400043825 */ /* 0x002fea00078e0204 */
[----:B-----5:R1:W5:Y:S02]  /*5900*/  @P3 LDG.E R114, desc[UR46][R4.64] ;  /* 0x0000002e04723981 */ /* 0x020364000c1e1900 */
[----:B-1----:R-:W3:Y:S02]  /*5910*/  @!P3 LDC R114, c[0x0][0x8a0] ;  /* 0x00022800ff72bb82 */ /* 0x002ee40000000800 */
.L_x_82:
[----:B--2--5:R-:W-:Y:S01]  /*5920*/  @P0 FSETP.NEU.AND P4, PT, R117, RZ, PT ;  /* 0x000000ff7500020b */ /* 0x024fe20003f8d000 */
[----:B------:R-:W-:Y:S01]  /*5930*/  IMAD.U32 R3, RZ, RZ, UR4 ;  /* 0x00000004ff037e24 */ /* 0x000fe2000f8e00ff */
[----:B------:R-:W-:Y:S01]  /*5940*/  @P0 LOP3.LUT P3, RZ, R230, 0xff, RZ, 0xc0, !PT ;  /* 0x000000ffe6ff0812 */ /* 0x000fe2000786c0ff */
[----:B------:R-:W-:Y:S01]  /*5950*/  BSSY B1, `(.L_x_83) ;  /* 0x000005c000017945 */ /* 0x000fe20003800000 */
[----:B------:R-:W-:Y:S02]  /*5960*/  @P0 SEL R4, RZ, 0xffffffff, P4 ;  /* 0xffffffffff040807 */ /* 0x000fe40002000000 */
[----:B------:R-:W-:Y:S02]  /*5970*/  CS2R R206, SRZ ;  /* 0x0000000000ce7805 */ /* 0x000fe4000001ff00 */
[----:B------:R-:W-:Y:S02]  /*5980*/  LEA R176, R112, UR44, 0x3 ;  /* 0x0000002c70b07c11 */ /* 0x000fe4000f8e18ff */
[----:B------:R-:W-:Y:S02]  /*5990*/  CS2R R204, SRZ ;  /* 0x0000000000cc7805 */ /* 0x000fe4000001ff00 */
[----:B------:R-:W-:Y:S02]  /*59a0*/  @P1 SEL R4, R3, R4, !P3 ;  /* 0x0000000403041207 */ /* 0x000fe40005800000 */
[----:B------:R-:W-:Y:S02]  /*59b0*/  CS2R R198, SRZ ;  /* 0x0000000000c67805 */ /* 0x000fe4000001ff00 */
[----:B------:R-:W-:Y:S02]  /*59c0*/  LOP3.LUT R3, R240, 0x1, RZ, 0x3c, !PT ;  /* 0x00000001f0037812 */ /* 0x000fe400078e3cff */
[----:B------:R-:W-:Y:S02]  /*59d0*/  CS2R R196, SRZ ;  /* 0x0000000000c47805 */ /* 0x000fe4000001ff00 */
[----:B------:R-:W-:Y:S02]  /*59e0*/  @P0 LOP3.LUT R4, R4, 0x1, RZ, 0xc0, !PT ;  /* 0x0000000104040812 */ /* 0x000fe400078ec0ff */
[----:B------:R-:W-:Y:S02]  /*59f0*/  CS2R R190, SRZ ;  /* 0x0000000000be7805 */ /* 0x000fe4000001ff00 */
[----:B------:R-:W-:Y:S02]  /*5a00*/  SHF.L.U32 R9, R239, 0x1f, RZ ;  /* 0x0000001fef097819 */ /* 0x000fe400000006ff */
[----:B------:R-:W-:Y:S02]  /*5a10*/  CS2R R188, SRZ ;  /* 0x0000000000bc7805 */ /* 0x000fe4000001ff00 */
[----:B------:R-:W-:Y:S01]  /*5a20*/  ISETP.NE.U32.OR P5, PT, R4, 0x1, !P0 ;  /* 0x000000010400780c */ /* 0x000fe200047a5470 */
[----:B------:R-:W-:Y:S01]  /*5a30*/  IMAD.U32 R4, RZ, RZ, UR56 ;  /* 0x00000038ff047e24 */ /* 0x000fe2000f8e00ff */
[----:B------:R-:W-:Y:S02]  /*5a40*/  PLOP3.LUT P4, PT, PT, PT, PT, 0x8, 0x80 ;  /* 0x000000000080781c */ /* 0x000fe40003f8e170 */
[----:B------:R-:W-:Y:S02]  /*5a50*/  CS2R R182, SRZ ;  /* 0x0000000000b67805 */ /* 0x000fe4000001ff00 */
[----:B------:R-:W-:Y:S02]  /*5a60*/  P2R R244, PR, RZ, 0x20 ;  /* 0x00000020fff47803 */ /* 0x000fe40000000000 */
[----:B------:R-:W-:Y:S02]  /*5a70*/  CS2R R180, SRZ ;  /* 0x0000000000b47805 */ /* 0x000fe4000001ff00 */
[----:B------:R-:W-:Y:S02]  /*5a80*/  LEA R0, R4, UR44, 0x3 ;  /* 0x0000002c04007c11 */ /* 0x000fe4000f8e18ff */
[----:B------:R-:W-:Y:S02]  /*5a90*/  CS2R R174, SRZ ;  /* 0x0000000000ae7805 */ /* 0x000fe4000001ff00 */
[----:B------:R-:W-:Y:S02]  /*5aa0*/  CS2R R172, SRZ ;  /* 0x0000000000ac7805 */ /* 0x000fe4000001ff00 */
[----:B------:R-:W-:Y:S02]  /*5ab0*/  CS2R R166, SRZ ;  /* 0x0000000000a67805 */ /* 0x000fe4000001ff00 */
[----:B------:R-:W-:Y:S02]  /*5ac0*/  CS2R R164, SRZ ;  /* 0x0000000000a47805 */ /* 0x000fe4000001ff00 */
[----:B------:R-:W-:Y:S02]  /*5ad0*/  CS2R R158, SRZ ;  /* 0x00000000009e7805 */ /* 0x000fe4000001ff00 */
[----:B------:R-:W-:Y:S02]  /*5ae0*/  CS2R R156, SRZ ;  /* 0x00000000009c7805 */ /* 0x000fe4000001ff00 */
[----:B------:R-:W-:Y:S02]  /*5af0*/  @P5 SHF.L.U32 R5, R3, 0x1f, RZ ;  /* 0x0000001f03055819 */ /* 0x000fe400000006ff */
[----:B------:R-:W-:Y:S02]  /*5b00*/  CS2R R150, SRZ ;  /* 0x0000000000967805 */ /* 0x000fe4000001ff00 */
[----:B------:R-:W-:Y:S02]  /*5b10*/  CS2R R148, SRZ ;  /* 0x0000000000947805 */ /* 0x000fe4000001ff00 */
[----:B------:R-:W-:Y:S01]  /*5b20*/  CS2R R142, SRZ ;  /* 0x00000000008e7805 */ /* 0x000fe2000001ff00 */
[----:B------:R-:W1:Y:S01]  /*5b30*/  @P5 SYNCS.PHASECHK.TRANS64.TRYWAIT P0, [R0+URZ+0x30], R5 ;  /* 0x00003005000055a7 */ /* 0x000e6200080011ff */
[----:B------:R-:W-:Y:S02]  /*5b40*/  CS2R R140, SRZ ;  /* 0x00000000008c7805 */ /* 0x000fe4000001ff00 */
[----:B------:R-:W-:Y:S02]  /*5b50*/  CS2R R134, SRZ ;  /* 0x0000000000867805 */ /* 0x000fe4000001ff00 */
[----:B------:R-:W-:Y:S02]  /*5b60*/  CS2R R132, SRZ ;  /* 0x0000000000847805 */ /* 0x000fe4000001ff00 */
[----:B------:R-:W-:Y:S02]  /*5b70*/  CS2R R126, SRZ ;  /* 0x00000000007e7805 */ /* 0x000fe4000001ff00 */
[----:B------:R-:W-:Y:S01]  /*5b80*/  CS2R R124, SRZ ;  /* 0x00000000007c7805 */ /* 0x000fe2000001ff00 */
[----:B------:R2:W4:Y:S01]  /*5b90*/  SYNCS.PHASECHK.TRANS64.TRYWAIT P3, [R176+URZ+0x80], R9 ;  /* 0x00008009b00075a7 */ /* 0x00052200080611ff */
[----:B-1----:R-:W-:Y:S01]  /*5ba0*/  @P5 PLOP3.LUT P4, PT, P0, PT, PT, 0x8, 0x80 ;  /* 0x000000000080581c */ /* 0x002fe2000078e170 */
[----:B------:R-:W-:Y:S01]  /*5bb0*/  @!UPT UIADD3 URZ, UPT, UPT, URZ, URZ, URZ ;  /* 0x000000fffffff290 */ /* 0x000fe2000fffe0ff */
[----:B--2---:R-:W-:Y:S11]  /*5bc0*/  @!P5 BRA `(.L_x_84) ;  /* 0x0000000000d0d947 */ /* 0x004ff60003800000 */
[----:B------:R-:W-:Y:S01]  /*5bd0*/  ISETP.NE.U32.AND P0, PT, RZ, UR38, PT ;  /* 0x00000026ff007c0c */ /* 0x000fe2000bf05070 */
[----:B------:R-:W-:Y:S01]  /*5be0*/  BSSY B0, `(.L_x_85) ;  /* 0x000000d000007945 */ /* 0x000fe20003800000 */
[----:B------:R-:W-:Y:S02]  /*5bf0*/  FSETP.NEU.AND P1, PT, R117, RZ, PT ;  /* 0x000000ff7500720b */ /* 0x000fe40003f2d000 */
[----:B------:R-:W-:Y:S02]  /*5c00*/  ISETP.NE.AND.EX P0, PT, RZ, UR39, PT, P0 ;  /* 0x00000027ff007c0c */ /* 0x000fe4000bf05300 */
[----:B------:R-:W-:Y:S02]  /*5c10*/  SEL R4, RZ, 0xffffffff, P1 ;  /* 0xffffffffff047807 */ /* 0x000fe40000800000 */
[----:B------:R-:W-:Y:S02]  /*5c20*/  LOP3.LUT P1, RZ, R230, 0xff, RZ, 0xc0, !PT ;  /* 0x000000ffe6ff7812 */ /* 0x000fe4000782c0ff */
[----:B------:R-:W-:Y:S04]  /*5c30*/  SEL R5, RZ, 0xffffffff, P0 ;  /* 0xffffffffff057807 */ /* 0x000fe80000000000 */
[----:B------:R-:W-:Y:S01]  /*5c40*/  @P2 SEL R4, R5, R4, !P1 ;  /* 0x0000000405042207 */ /* 0x000fe20004800000 */
[----:B------:R-:W-:Y:S03]  /*5c50*/  IMAD.U32 R5, RZ, RZ, UR56 ;  /* 0x00000038ff057e24 */ /* 0x000fe6000f8e00ff */
[----:B------:R-:W-:Y:S01]  /*5c60*/  LOP3.LUT R4, R4, 0x1, RZ, 0xc0, !PT ;  /* 0x0000000104047812 */ /* 0x000fe200078ec0ff */
[----:B------:R-:W-:Y:S06]  /*5c70*/  @!P4 BRA `(.L_x_86) ;  /* 0x00000000000cc947 */ /* 0x000fec0003800000 */
[----:B------:R-:W-:Y:S04]  /*5c80*/  SHF.L.U32 R3, R3, 0x1f, RZ ;  /* 0x0000001f03037819 */ /* 0x000fe800000006ff */
[----:B------:R-:W1:Y:S02]  /*5c90*/  SYNCS.PHASECHK.TRANS64.TRYWAIT P0, [R0+URZ+0x30], R3 ;  /* 0x00003003000075a7 */ /* 0x000e6400080011ff */
[----:B-1----:R-:W-:Y:S05]  /*5ca0*/  @!P0 BRA `(.L_x_87) ;  /* 0x0000003400d08947 */ /* 0x002fea0003800000 */
.L_x_86:
[----:B------:R-:W-:Y:S05]  /*5cb0*/  BSYNC B0 ;  /* 0x0000000000007941 */ /* 0x000fea0003800000 */
.L_x_85:
[----:B------:R-:W-:Y:S02]  /*5cc0*/  ISETP.NE.U32.AND P0, PT, R4, 0x1, PT ;  /* 0x000000010400780c */ /* 0x000fe40003f05070 */
[----:B------:R-:W-:Y:S02]  /*5cd0*/  CS2R R126, SRZ ;  /* 0x00000000007e7805 */ /* 0x000fe4000001ff00 */
        /* <DEDUP_REMOVED lines=10> */
[----:B------:R-:W-:Y:S01]  /*5d80*/  CS2R R164, SRZ ;  /* 0x0000000000a47805 */ /* 0x000fe2000001ff00 */
[----:B-1----:R-:W-:Y:S01]  /*5d90*/  @P0 IMAD R3, R5, 0x2c00, R234 ;  /* 0x00002c0005030824 */ /* 0x002fe200078e02ea */
        /* <DEDUP_REMOVED lines=8> */
[----:B------:R-:W-:Y:S01]  /*5e20*/  IMAD.MOV.U32 R206, RZ, RZ, RZ ;  /* 0x000000ffffce7224 */ /* 0x000fe200078e00ff */
[----:B------:R-:W-:Y:S02]  /*5e30*/  CS2R R204, SRZ ;  /* 0x0000000000cc7805 */ /* 0x000fe4000001ff00 */
[----:B------:R-:W-:Y:S01]  /*5e40*/  @P0 LEA R0, R3, UR44, 0x1 ;  /* 0x0000002c03000c11 */ /* 0x000fe2000f8e08ff */
[----:B------:R-:W-:Y:S05]  /*5e50*/  @P0 WARPSYNC.ALL ;  /* 0x0000000000000948 */ /* 0x000fea0003800000 */
[----:B------:R1:W2:Y:S04]  /*5e60*/  @P0 LDSM.16.M88.4 R124, [R0+0x200] ;  /* 0x00020000007c083b */ /* 0x0002a80000000200 */
[----:B------:R1:W1:Y:S04]  /*5e70*/  @P0 LDSM.16.M88.4 R132, [R0+0xa00] ;  /* 0x000a00000084083b */ /* 0x0002680000000200 */
        /* <DEDUP_REMOVED lines=8> */
[----:B--2---:R1:W1:Y:S02]  /*5f00*/  @P0 LDSM.16.M88.4 R204, [R0+0x5200] ;  /* 0x0052000000cc083b */ /* 0x0042640000000200 */
.L_x_84:
[----:B------:R-:W-:Y:S05]  /*5f10*/  BSYNC B1 ;  /* 0x0000000000017941 */ /* 0x000fea0003800000 */
.L_x_83:
[----:B-1----:R-:W-:Y:S04]  /*5f20*/  LEA.HI R0, R112, R112, RZ, 0x1 ;  /* 0x0000007070007211 */ /* 0x002fe800078f08ff */
[----:B------:R-:W-:Y:S02]  /*5f30*/  SHF.R.U32.HI R7, RZ, 0x1, R0 ;  /* 0x00000001ff077819 */ /* 0x000fe40000011600 */
[----:B------:R-:W-:Y:S03]  /*5f40*/  LOP3.LUT R5, R0, 0xffe, RZ, 0xc0, !PT ;  /* 0x00000ffe00057812 */ /* 0x000fe600078ec0ff */
[----:B------:R-:W-:Y:S02]  /*5f50*/  IMAD R3, R7, 0xb0, R2 ;  /* 0x000000b007037824 */ /* 0x000fe400078e0202 */
[----:B------:R-:W-:Y:S04]  /*5f60*/  IMAD.IADD R0, R112, 0x1, -R5 ;  /* 0x0000000170007824 */ /* 0x000fe800078e0a05 */
[----:B------:R-:W-:Y:S05]  /*5f70*/  IMAD R115, R0, 0x100000, R3 ;  /* 0x0010000000737824 */ /* 0x000fea00078e0203 */
[----:B------:R-:W-:Y:S04]  /*5f80*/  SHF.R.U32.HI R4, RZ, 0x15, R115 ;  /* 0x00000015ff047819 */ /* 0x000fe80000011673 */
[----:B------:R-:W-:Y:S01]  /*5f90*/  LOP3.LUT P0, RZ, R4, 0x3, R235, 0x48, !PT ;  /* 0x0000000304ff7812 */ /* 0x000fe200078048eb */
[----:B------:R-:W-:Y:S01]  /*5fa0*/  @!UPT UIADD3 URZ, UPT, UPT, URZ, URZ, URZ ;  /* 0x000000fffffff290 */ /* 0x000fe2000fffe0ff */
[----:B----4-:R-:W-:Y:S11]  /*5fb0*/  @P3 BRA `(.L_x_88) ;  /* 0x0000000000083947 */ /* 0x010ff60003800000 */
[----:B------:R-:W1:Y:S02]  /*5fc0*/  SYNCS.PHASECHK.TRANS64.TRYWAIT P1, [R176+URZ+0x80], R9 ;  /* 0x00008009b00075a7 */ /* 0x000e6400080211ff */
[----:B-1----:R-:W-:Y:S05]  /*5fd0*/  @!P1 BRA `(.L_x_89) ;  /* 0x0000003400189947 */ /* 0x002fea0003800000 */
.L_x_88:
[----:B------:R-:W-:Y:S05]  /*5fe0*/  @!P0 BRA `(.L_x_90) ;  /* 0x0000000000408947 */ /* 0x000fea0003800000 */
[----:B------:R-:W2:Y:S01]  /*5ff0*/  LDCU.64 UR8, c[0x4][0x70] ;  /* 0x01000e00ff0877ac */ /* 0x000ea20008000a00 */
[----:B------:R-:W-:Y:S01]  /*6000*/  MOV R15, 0x0 ;  /* 0x00000000000f7802 */ /* 0x000fe20000000f00 */
[----:B------:R-:W-:Y:S02]  /*6010*/  HFMA2 R12, -RZ, RZ, 0, 5.9604644775390625e-08 ;  /* 0x00000001ff0c7431 */ /* 0x000fe400000001ff */
[----:B------:R-:W-:Y:S02]  /*6020*/  IMAD.MOV.U32 R8, RZ, RZ, 0x192 ;  /* 0x00000192ff087424 */ /* 0x000fe400078e00ff */
[----:B------:R-:W-:Y:S01]  /*6030*/  IMAD.MOV.U32 R13, RZ, RZ, RZ ;  /* 0x000000ffff0d7224 */ /* 0x000fe200078e00ff */
[----:B------:R-:W4:Y:S01]  /*6040*/  LDCU.64 UR6, c[0x4][0x78] ;  /* 0x01000f00ff0677ac */ /* 0x000f220008000a00 */
[----:B------:R-:W1:Y:S01]  /*6050*/  LDC.64 R14, c[0x4][R15] ;  /* 0x010000000f0e7b82 */ /* 0x000e620000000a00 */
[----:B------:R-:W5:Y:S01]  /*6060*/  LDCU.64 UR4, c[0x4][0x10] ;  /* 0x01000200ff0477ac */ /* 0x000f620008000a00 */
[----:B--2---:R-:W-:Y:S01]  /*6070*/  MOV R5, UR9 ;  /* 0x0000000900057c02 */ /* 0x004fe20008000f00 */
[----:B------:R-:W-:Y:S01]  /*6080*/  IMAD.U32 R4, RZ, RZ, UR8 ;  /* 0x00000008ff047e24 */ /* 0x000fe2000f8e00ff */
[----:B----4-:R-:W-:Y:S01]  /*6090*/  MOV R7, UR7 ;  /* 0x0000000700077c02 */ /* 0x010fe20008000f00 */
[----:B------:R-:W-:Y:S01]  /*60a0*/  IMAD.U32 R6, RZ, RZ, UR6 ;  /* 0x00000006ff067e24 */ /* 0x000fe2000f8e00ff */
[----:B-----5:R-:W-:Y:S01]  /*60b0*/  MOV R11, UR5 ;  /* 0x00000005000b7c02 */ /* 0x020fe20008000f00 */
[----:B------:R-:W-:Y:S02]  /*60c0*/  IMAD.U32 R10, RZ, RZ, UR4 ;  /* 0x00000004ff0a7e24 */ /* 0x000fe4000f8e00ff */
[----:B------:R-:W-:Y:S07]  /*60d0*/  LEPC R20, `(.L_x_90) ;  /* 0x000000001014794e */ /* 0x000fee0000000000 */
[----:B-1-3--:R-:W-:Y:S05]  /*60e0*/  CALL.ABS.NOINC R14 ;  /* 0x000000000e007343 */ /* 0x00afea0003c00000 */
.L_x_90:
[----:B------:R-:W-:Y:S05]  /*60f0*/  WARPSYNC.ALL ;  /* 0x0000000000007948 */ /* 0x000fea0003800000 */
[C---:B------:R-:W-:Y:S01]  /*6100*/  R2UR UR4, R115.reuse ;  /* 0x00000000730472ca */ /* 0x040fe200000e0000 */
[----:B------:R-:W-:Y:S05]  /*6110*/  VIADD R0, R115, 0x10 ;  /* 0x0000001073007836 */ /* 0x000fea0000000000 */
[----:B------:R-:W-:Y:S04]  /*6120*/  SHF.R.U32.HI R0, RZ, 0x15, R0 ;  /* 0x00000015ff007819 */ /* 0x000fe80000011600 */
[----:B------:R-:W-:Y:S03]  /*6130*/  LOP3.LUT P0, RZ, R0, 0x3, R235, 0x48, !PT ;  /* 0x0000000300ff7812 */ /* 0x000fe600078048eb */
[----:B------:R-:W2:Y:S10]  /*6140*/  LDTM.16dp256bit.x2 R96, tmem[UR4] ;  /* 0x00000004006079ee */ /* 0x000eb400080a0000 */
[----:B--2---:R-:W-:Y:S05]  /*6150*/  @!P0 BRA `(.L_x_91) ;  /* 0x0000000000408947 */ /* 0x004fea0003800000 */
        /* <DEDUP_REMOVED lines=16> */
.L_x_91:
[----:B------:R-:W-:Y:S05]  /*6260*/  WARPSYNC.ALL ;  /* 0x0000000000007948 */ /* 0x000fea0003800000 */
[C---:B------:R-:W-:Y:S01]  /*6270*/  R2UR UR4, R115.reuse ;  /* 0x00000000730472ca */ /* 0x040fe200000e0000 */
[----:B------:R-:W-:Y:S05]  /*6280*/  VIADD R0, R115, 0x20 ;  /* 0x0000002073007836 */ /* 0x000fea0000000000 */
[----:B------:R-:W-:Y:S04]  /*6290*/  SHF.R.U32.HI R0, RZ, 0x15, R0 ;  /* 0x00000015ff007819 */ /* 0x000fe80000011600 */
[----:B------:R-:W-:Y:S03]  /*62a0*/  LOP3.LUT P0, RZ, R0, 0x3, R235, 0x48, !PT ;  /* 0x0000000300ff7812 */ /* 0x000fe600078048eb */
[----:B------:R-:W2:Y:S10]  /*62b0*/  LDTM.16dp256bit.x2 R88, tmem[UR4+0x10] ;  /* 0x00001004005879ee */ /* 0x000eb400080a0000 */
        /* <DEDUP_REMOVED lines=17> */
.L_x_92:
        /* <DEDUP_REMOVED lines=23> */
.L_x_93:
        /* <DEDUP_REMOVED lines=23> */
.L_x_94:
        /* <DEDUP_REMOVED lines=23> */
.L_x_95:
        /* <DEDUP_REMOVED lines=23> */
.L_x_96:
        /* <DEDUP_REMOVED lines=23> */
.L_x_97:
        /* <DEDUP_REMOVED lines=23> */
.L_x_98:
        /* <DEDUP_REMOVED lines=23> */
.L_x_99:
        /* <DEDUP_REMOVED lines=23> */
.L_x_100:
[----:B------:R-:W-:Y:S01]  /*6f50*/  ISETP.NE.AND P0, PT, R241, RZ, PT ;  /* 0x000000fff100720c */ /* 0x000fe20003f05270 */
[----:B------:R-:W-:Y:S05]  /*6f60*/  WARPSYNC.ALL ;  /* 0x0000000000007948 */ /* 0x000fea0003800000 */
[----:B------:R-:W-:Y:S01]  /*6f70*/  R2UR UR4, R115 ;  /* 0x00000000730472ca */ /* 0x000fe200000e0000 */
[C---:B---3--:R-:W-:Y:S01]  /*6f80*/  FMUL R0, R114.reuse, R96 ;  /* 0x0000006072007220 */ /* 0x048fe20000400000 */
[C---:B------:R-:W-:Y:S01]  /*6f90*/  SHF.L.U32 R119, R125.reuse, 0x10, RZ ;  /* 0x000000107d777819 */ /* 0x040fe200000006ff */
[C---:B------:R-:W-:Y:S01]  /*6fa0*/  FMUL R3, R114.reuse, R97 ;  /* 0x0000006172037220 */ /* 0x040fe20000400000 */
[----:B------:R-:W-:Y:S01]  /*6fb0*/  LOP3.LUT R120, R125, 0xffff0000, RZ, 0xc0, !PT ;  /* 0xffff00007d787812 */ /* 0x000fe200078ec0ff */
[----:B------:R-:W-:Y:S01]  /*6fc0*/  FMUL R12, R114, R98 ;  /* 0x00000062720c7220 */ /* 0x000fe20000400000 */
[----:B------:R-:W-:Y:S01]  /*6fd0*/  SHF.L.U32 R121, R126, 0x10, RZ ;  /* 0x000000107e797819 */ /* 0x000fe200000006ff */
[----:B------:R-:W-:Y:S01]  /*6fe0*/  FMUL R13, R114, R99 ;  /* 0x00000063720d7220 */ /* 0x000fe20000400000 */
[----:B------:R-:W-:Y:S01]  /*6ff0*/  LOP3.LUT R122, R126, 0xffff0000, RZ, 0xc0, !PT ;  /* 0xffff00007e7a7812 */ /* 0x000fe200078ec0ff */
[----:B------:R-:W-:Y:S01]  /*7000*/  FMUL R14, R114, R100 ;  /* 0x00000064720e7220 */ /* 0x000fe20000400000 */
[----:B------:R-:W-:Y:S01]  /*7010*/  SHF.L.U32 R125, R132, 0x10, RZ ;  /* 0x00000010847d7819 */ /* 0x000fe200000006ff */
[----:B------:R-:W-:Y:S01]  /*7020*/  FMUL R15, R114, R101 ;  /* 0x00000065720f7220 */ /* 0x000fe20000400000 */
[----:B------:R-:W-:Y:S01]  /*7030*/  LOP3.LUT R126, R132, 0xffff0000, RZ, 0xc0, !PT ;  /* 0xffff0000847e7812 */ /* 0x000fe200078ec0ff */
[----:B-1----:R-:W1:Y:S01]  /*7040*/  LDTM.16dp256bit.x2 R4, tmem[UR4+0xa0] ;  /* 0x0000a004000479ee */ /* 0x002e6200080a0000 */
[C---:B------:R-:W-:Y:S01]  /*7050*/  SHF.L.U32 R131, R135.reuse, 0x10, RZ ;  /* 0x0000001087837819 */ /* 0x040fe200000006ff */
[----:B------:R-:W-:Y:S01]  /*7060*/  NOP ;  /* 0x0000000000007918 */ /* 0x000fe20000000000 */
[----:B------:R-:W-:Y:S01]  /*7070*/  LOP3.LUT R132, R135, 0xffff0000, RZ, 0xc0, !PT ;  /* 0xffff000087847812 */ /* 0x000fe200078ec0ff */
[C---:B------:R-:W-:Y:S01]  /*7080*/  FMUL R16, R114.reuse, R102 ;  /* 0x0000006672107220 */ /* 0x040fe20000400000 */
        /* <DEDUP_REMOVED lines=11> */
[----:B------:R-:W-:Y:S01]  /*7140*/  FMUL R22, R114, R92 ;  /* 0x0000005c72167220 */ /* 0x000fe20000400000 */
[----:B------:R-:W-:Y:S01]  /*7150*/  R2UR UR5, R176 ;  /* 0x00000000b00572ca */ /* 0x000fe200000e0000 */
[C---:B------:R-:W-:Y:S01]  /*7160*/  FMUL R23, R114.reuse, R93 ;  /* 0x0000005d72177220 */ /* 0x040fe20000400000 */
[C---:B------:R-:W-:Y:S01]  /*7170*/  SHF.L.U32 R147, R151.reuse, 0x10, RZ ;  /* 0x0000001097937819 */ /* 0x040fe200000006ff */
[C---:B------:R-:W-:Y:S01]  /*7180*/  FMUL R88, R114.reuse, R94 ;  /* 0x0000005e72587220 */ /* 0x040fe20000400000 */
        /* <DEDUP_REMOVED lines=9> */
[----:B------:R-:W-:Y:S01]  /*7220*/  UIADD3 UR5, UPT, UPT, UR5, 0xa0, URZ ;  /* 0x000000a005057890 */ /* 0x000fe2000fffe0ff */
[----:B------:R-:W-:Y:S01]  /*7230*/  SHF.L.U32 R157, R164, 0x10, RZ ;  /* 0x00000010a49d7819 */ /* 0x000fe200000006ff */
[----:B------:R-:W-:Y:S01]  /*7240*/  FMUL R83, R114, R83 ;  /* 0x0000005372537220 */ /* 0x000fe20000400000 */
[----:B------:R-:W-:Y:S01]  /*7250*/  LOP3.LUT R158, R164, 0xffff0000, RZ, 0xc0, !PT ;  /* 0xffff0000a49e7812 */ /* 0x000fe200078ec0ff */
[----:B------:R-:W-:Y:S01]  /*7260*/  UPRMT UR5, UR37, 0x654, UR5 ;  /* 0x0000065425057896 */ /* 0x000fe20008000005 */
[C---:B------:R-:W-:Y:S01]  /*7270*/  SHF.L.U32 R163, R167.reuse, 0x10, RZ ;  /* 0x00000010a7a37819 */ /* 0x040fe200000006ff */
[C---:B------:R-:W-:Y:S01]  /*7280*/  FMUL R84, R114.reuse, R84 ;  /* 0x0000005472547220 */ /* 0x040fe20000400000 */
[----:B------:R-:W-:Y:S01]  /*7290*/  LOP3.LUT R164, R167, 0xffff0000, RZ, 0xc0, !PT ;  /* 0xffff0000a7a47812 */ /* 0x000fe200078ec0ff */
[----:B------:R-:W-:Y:S01]  /*72a0*/  FMUL R85, R114, R85 ;  /* 0x0000005572557220 */ /* 0x000fe20000400000 */
[----:B------:R-:W-:Y:S01]  /*72b0*/  SHF.L.U32 R116, R124, 0x10, RZ ;  /* 0x000000107c747819 */ /* 0x000fe200000006ff */
[C---:B------:R-:W-:Y:S01]  /*72c0*/  FMUL R86, R114.reuse, R86 ;  /* 0x0000005672567220 */ /* 0x040fe20000400000 */
[C---:B------:R-:W-:Y:S01]  /*72d0*/  SHF.L.U32 R167, R173.reuse, 0x10, RZ ;  /* 0x00000010ada77819 */ /* 0x040fe200000006ff */
[----:B------:R-:W-:Y:S01]  /*72e0*/  FMUL R87, R114, R87 ;  /* 0x0000005772577220 */ /* 0x000fe20000400000 */
[----:B------:R-:W-:Y:S01]  /*72f0*/  LOP3.LUT R168, R173, 0xffff0000, RZ, 0xc0, !PT ;  /* 0xffff0000ada87812 */ /* 0x000fe200078ec0ff */
[----:B-1----:R-:W-:Y:S01]  /*7300*/  SYNCS.ARRIVE.TRANS64.RED.A1T0 RZ, [UR5], RZ ;  /* 0x000000ffffff79a7 */ /* 0x002fe20008100405 */
[C---:B------:R-:W-:Y:S01]  /*7310*/  SHF.L.U32 R169, R174.reuse, 0x10, RZ ;  /* 0x00000010aea97819 */ /* 0x040fe200000006ff */
[C---:B------:R-:W-:Y:S01]  /*7320*/  FFMA R0, R117.reuse, R116, R0 ;  /* 0x0000007475007223 */ /* 0x040fe20000000000 */
[----:B------:R-:W-:Y:S01]  /*7330*/  LOP3.LUT R170, R174, 0xffff0000, RZ, 0xc0, !PT ;  /* 0xffff0000aeaa7812 */ /* 0x000fe200078ec0ff */
[----:B------:R-:W-:Y:S01]  /*7340*/  FMUL R72, R114, R72 ;  /* 0x0000004872487220 */ /* 0x000fe20000400000 */
[----:B------:R-:W-:Y:S01]  /*7350*/  LOP3.LUT R118, R124, 0xffff0000, RZ, 0xc0, !PT ;  /* 0xffff00007c767812 */ /* 0x000fe200078ec0ff */
[----:B------:R-:W-:Y:S01]  /*7360*/  FMUL R73, R114, R73 ;  /* 0x0000004972497220 */ /* 0x000fe20000400000 */
[----:B------:R-:W-:Y:S01]  /*7370*/  SHF.L.U32 R173, R180, 0x10, RZ ;  /* 0x00000010b4ad7819 */ /* 0x000fe200000006ff */
[----:B------:R-:W-:Y:S01]  /*7380*/  FMUL R74, R114, R74 ;  /* 0x0000004a724a7220 */ /* 0x000fe20000400000 */
[----:B------:R-:W-:Y:S01]  /*7390*/  LOP3.LUT R174, R180, 0xffff0000, RZ, 0xc0, !PT ;  /* 0xffff0000b4ae7812 */ /* 0x000fe200078ec0ff */
[----:B------:R-:W-:Y:S01]  /*73a0*/  FFMA R3, R117, R118, R3 ;  /* 0x0000007675037223 */ /* 0x000fe20000000003 */
[----:B------:R-:W-:Y:S01]  /*73b0*/  SHF.L.U32 R179, R183, 0x10, RZ ;  /* 0x00000010b7b37819 */ /* 0x000fe200000006ff */
[----:B------:R-:W-:Y:S01]  /*73c0*/  FFMA R12, R117, R119, R12 ;  /* 0x00000077750c7223 */ /* 0x000fe2000000000c */
[----:B------:R-:W-:Y:S01]  /*73d0*/  LOP3.LUT R180, R183, 0xffff0000, RZ, 0xc0, !PT ;  /* 0xffff0000b7b47812 */ /* 0x000fe200078ec0ff */
[----:B------:R-:W-:Y:S01]  /*73e0*/  FFMA R13, R117, R120, R13 ;  /* 0x00000078750d7223 */ /* 0x000fe2000000000d */
[----:B------:R-:W-:Y:S01]  /*73f0*/  SHF.L.U32 R183, R189, 0x10, RZ ;  /* 0x00000010bdb77819 */ /* 0x000fe200000006ff */
[----:B------:R-:W-:Y:S01]  /*7400*/  FFMA R14, R117, R121, R14 ;  /* 0x00000079750e7223 */ /* 0x000fe2000000000e */
[----:B------:R-:W-:Y:S01]  /*7410*/  LOP3.LUT R184, R189, 0xffff0000, RZ, 0xc0, !PT ;  /* 0xffff0000bdb87812 */ /* 0x000fe200078ec0ff */
[----:B------:R-:W-:Y:S01]  /*7420*/  FFMA R15, R117, R122, R15 ;  /* 0x0000007a750f7223 */ /* 0x000fe2000000000f */
[----:B------:R-:W-:Y:S01]  /*7430*/  SHF.L.U32 R185, R190, 0x10, RZ ;  /* 0x00000010beb97819 */ /* 0x000fe200000006ff */
[----:B------:R-:W-:Y:S01]  /*7440*/  FMUL R75, R114, R75 ;  /* 0x0000004b724b7220 */ /* 0x000fe20000400000 */
[----:B------:R-:W-:Y:S01]  /*7450*/  LOP3.LUT R186, R190, 0xffff0000, RZ, 0xc0, !PT ;  /* 0xffff0000beba7812 */ /* 0x000fe200078ec0ff */
[----:B------:R-:W-:Y:S01]  /*7460*/  FMUL R76, R114, R76 ;  /* 0x0000004c724c7220 */ /* 0x000fe20000400000 */
[----:B------:R-:W-:Y:S01]  /*7470*/  SHF.L.U32 R189, R196, 0x10, RZ ;  /* 0x00000010c4bd7819 */ /* 0x000fe200000006ff */
[----:B------:R-:W-:Y:S01]  /*7480*/  FMUL R77, R114, R77 ;  /* 0x0000004d724d7220 */ /* 0x000fe20000400000 */
[----:B------:R-:W-:Y:S01]  /*7490*/  LOP3.LUT R190, R196, 0xffff0000, RZ, 0xc0, !PT ;  /* 0xffff0000c4be7812 */ /* 0x000fe200078ec0ff */
[C---:B------:R-:W-:Y:S01]  /*74a0*/  FMUL R78, R114.reuse, R78 ;  /* 0x0000004e724e7220 */ /* 0x040fe20000400000 */
[C---:B------:R-:W-:Y:S01]  /*74b0*/  SHF.L.U32 R195, R199.reuse, 0x10, RZ ;  /* 0x00000010c7c37819 */ /* 0x040fe200000006ff */
[C---:B------:R-:W-:Y:S01]  /*74c0*/  FMUL R79, R114.reuse, R79 ;  /* 0x0000004f724f7220 */ /* 0x040fe20000400000 */
[----:B------:R-:W-:Y:S01]  /*74d0*/  LOP3.LUT R196, R199, 0xffff0000, RZ, 0xc0, !PT ;  /* 0xffff0000c7c47812 */ /* 0x000fe200078ec0ff */
[C---:B------:R-:W-:Y:S01]  /*74e0*/  FMUL R64, R114.reuse, R64 ;  /* 0x0000004072407220 */ /* 0x040fe20000400000 */
[----:B------:R-:W-:Y:S01]  /*74f0*/  SHF.L.U32 R123, R127, 0x10, RZ ;  /* 0x000000107f7b7819 */ /* 0x000fe200000006ff */
[C---:B------:R-:W-:Y:S01]  /*7500*/  FMUL R65, R114.reuse, R65 ;  /* 0x0000004172417220 */ /* 0x040fe20000400000 */
[C---:B------:R-:W-:Y:S01]  /*7510*/  SHF.L.U32 R199, R205.reuse, 0x10, RZ ;  /* 0x00000010cdc77819 */ /* 0x040fe200000006ff */
[C---:B------:R-:W-:Y:S01]  /*7520*/  FMUL R66, R114.reuse, R66 ;  /* 0x0000004272427220 */ /* 0x040fe20000400000 */
[----:B------:R-:W-:Y:S01]  /*7530*/  LOP3.LUT R200, R205, 0xffff0000, RZ, 0xc0, !PT ;  /* 0xffff0000cdc87812 */ /* 0x000fe200078ec0ff */
[----:B------:R-:W-:Y:S01]  /*7540*/  FFMA R16, R117, R123, R16 ;  /* 0x0000007b75107223 */ /* 0x000fe20000000010 */
[----:B------:R-:W-:Y:S01]  /*7550*/  LOP3.LUT R124, R127, 0xffff0000, RZ, 0xc0, !PT ;  /* 0xffff00007f7c7812 */ /* 0x000fe200078ec0ff */
[C---:B------:R-:W-:Y:S01]  /*7560*/  FMUL R67, R114.reuse, R67 ;  /* 0x0000004372437220 */ /* 0x040fe20000400000 */
[----:B------:R-:W-:Y:S01]  /*7570*/  MOV R205, UR56 ;  /* 0x0000003800cd7c02 */ /* 0x000fe20008000f00 */
[C---:B------:R-:W-:Y:S01]  /*7580*/  FMUL R68, R114.reuse, R68 ;  /* 0x0000004472447220 */ /* 0x040fe20000400000 */
[----:B------:R-:W-:Y:S01]  /*7590*/  F2FP.BF16.F32.PACK_AB R220, R3, R0 ;  /* 0x0000000003dc723e */ /* 0x000fe200000010ff */
[----:B------:R-:W-:Y:S01]  /*75a0*/  FFMA R17, R117, R124, R17 ;  /* 0x0000007c75117223 */ /* 0x000fe20000000011 */
[----:B------:R-:W-:Y:S01]  /*75b0*/  F2FP.BF16.F32.PACK_AB R221, R13, R12 ;  /* 0x0000000c0ddd723e */ /* 0x000fe200000010ff */
[----:B------:R-:W-:Y:S01]  /*75c0*/  IMAD R205, R205, 0x2c00, R234 ;  /* 0x00002c00cdcd7824 */ /* 0x000fe200078e02ea */
[----:B------:R-:W-:Y:S01]  /*75d0*/  F2FP.BF16.F32.PACK_AB R222, R15, R14 ;  /* 0x0000000e0fde723e */ /* 0x000fe200000010ff */
[----:B------:R-:W-:Y:S01]  /*75e0*/  FFMA R18, R117, R125, R18 ;  /* 0x0000007d75127223 */ /* 0x000fe20000000012 */
[----:B------:R-:W-:Y:S01]  /*75f0*/  F2FP.BF16.F32.PACK_AB R223, R17, R16 ;  /* 0x0000001011df723e */ /* 0x000fe200000010ff */
[----:B------:R-:W-:Y:S01]  /*7600*/  FFMA R19, R117, R126, R19 ;  /* 0x0000007e75137223 */ /* 0x000fe20000000013 */
[----:B------:R-:W-:Y:S01]  /*7610*/  LEA R205, R205, UR44, 0x1 ;  /* 0x0000002ccdcd7c11 */ /* 0x000fe2000f8e08ff */
[C---:B------:R-:W-:Y:S01]  /*7620*/  FMUL R69, R114.reuse, R69 ;  /* 0x0000004572457220 */ /* 0x040fe20000400000 */
[C---:B------:R-:W-:Y:S01]  /*7630*/  SHF.L.U32 R127, R133.reuse, 0x10, RZ ;  /* 0x00000010857f7819 */ /* 0x040fe200000006ff */
[----:B------:R-:W-:Y:S01]  /*7640*/  FMUL R70, R114, R70 ;  /* 0x0000004672467220 */ /* 0x000fe20000400000 */
[----:B------:R-:W-:Y:S01]  /*7650*/  LOP3.LUT R128, R133, 0xffff0000, RZ, 0xc0, !PT ;  /* 0xffff000085807812 */ /* 0x000fe200078ec0ff */
[----:B------:R1:W-:Y:S01]  /*7660*/  STSM.16.M88.4 [R205+0x200], R220 ;  /* 0x000200dccd007844 */ /* 0x0003e20000000200 */
[C---:B------:R-:W-:Y:S01]  /*7670*/  SHF.L.U32 R129, R134.reuse, 0x10, RZ ;  /* 0x0000001086817819 */ /* 0x040fe200000006ff */
[C---:B------:R-:W-:Y:S01]  /*7680*/  FFMA R20, R117.reuse, R127, R20 ;  /* 0x0000007f75147223 */ /* 0x040fe20000000014 */
[----:B------:R-:W-:Y:S01]  /*7690*/  LOP3.LUT R130, R134, 0xffff0000, RZ, 0xc0, !PT ;  /* 0xffff000086827812 */ /* 0x000fe200078ec0ff */
[C---:B------:R-:W-:Y:S01]  /*76a0*/  FFMA R21, R117.reuse, R128, R21 ;  /* 0x0000008075157223 */ /* 0x040fe20000000015 */
[C---:B------:R-:W-:Y:S01]  /*76b0*/  SHF.L.U32 R133, R140.reuse, 0x10, RZ ;  /* 0x000000108c857819 */ /* 0x040fe200000006ff */
[C---:B------:R-:W-:Y:S01]  /*76c0*/  FFMA R22, R117.reuse, R129, R22 ;  /* 0x0000008175167223 */ /* 0x040fe20000000016 */
[----:B------:R-:W-:Y:S01]  /*76d0*/  LOP3.LUT R134, R140, 0xffff0000, RZ, 0xc0, !PT ;  /* 0xffff00008c867812 */ /* 0x000fe200078ec0ff */
[----:B------:R-:W-:Y:S01]  /*76e0*/  FFMA R23, R117, R130, R23 ;  /* 0x0000008275177223 */ /* 0x000fe20000000017 */
[----:B------:R-:W-:Y:S01]  /*76f0*/  SHF.L.U32 R139, R143, 0x10, RZ ;  /* 0x000000108f8b7819 */ /* 0x000fe200000006ff */
[----:B------:R-:W-:Y:S01]  /*7700*/  FFMA R88, R117, R131, R88 ;  /* 0x0000008375587223 */ /* 0x000fe20000000058 */
[----:B------:R-:W-:Y:S01]  /*7710*/  LOP3.LUT R140, R143, 0xffff0000, RZ, 0xc0, !PT ;  /* 0xffff00008f8c7812 */ /* 0x000fe200078ec0ff */
[----:B------:R-:W-:Y:S01]  /*7720*/  FFMA R89, R117, R132, R89 ;  /* 0x0000008475597223 */ /* 0x000fe20000000059 */
[----:B------:R-:W-:Y:S01]  /*7730*/  F2FP.BF16.F32.PACK_AB R224, R19, R18 ;  /* 0x0000001213e0723e */ /* 0x000fe200000010ff */
[----:B------:R-:W-:Y:S01]  /*7740*/  FFMA R80, R117, R133, R80 ;  /* 0x0000008575507223 */ /* 0x000fe20000000050 */
[----:B------:R-:W-:Y:S01]  /*7750*/  F2FP.BF16.F32.PACK_AB R225, R21, R20 ;  /* 0x0000001415e1723e */ /* 0x000fe200000010ff */
[----:B------:R-:W-:Y:S01]  /*7760*/  FFMA R81, R117, R134, R81 ;  /* 0x0000008675517223 */ /* 0x000fe20000000051 */
[----:B------:R-:W-:Y:S01]  /*7770*/  F2FP.BF16.F32.PACK_AB R226, R23, R22 ;  /* 0x0000001617e2723e */ /* 0x000fe200000010ff */
[----:B------:R-:W-:Y:S01]  /*7780*/  FFMA R82, R117, R135, R82 ;  /* 0x0000008775527223 */ /* 0x000fe20000000052 */
[----:B------:R-:W-:Y:S01]  /*7790*/  F2FP.BF16.F32.PACK_AB R227, R89, R88 ;  /* 0x0000005859e3723e */ /* 0x000fe200000010ff */
[----:B------:R-:W-:Y:S01]  /*77a0*/  FFMA R83, R117, R136, R83 ;  /* 0x0000008875537223 */ /* 0x000fe20000000053 */
[----:B------:R-:W-:Y:S01]  /*77b0*/  SHF.L.U32 R143, R149, 0x10, RZ ;  /* 0x00000010958f7819 */ /* 0x000fe200000006ff */
[----:B------:R-:W-:Y:S01]  /*77c0*/  FFMA R84, R117, R137, R84 ;  /* 0x0000008975547223 */ /* 0x000fe20000000054 */
[----:B------:R-:W-:Y:S01]  /*77d0*/  LOP3.LUT R144, R149, 0xffff0000, RZ, 0xc0, !PT ;  /* 0xffff000095907812 */ /* 0x000fe200078ec0ff */
[C---:B------:R-:W-:Y:S01]  /*77e0*/  FFMA R85, R117.reuse, R138, R85 ;  /* 0x0000008a75557223 */ /* 0x040fe20000000055 */
[C---:B------:R-:W-:Y:S01]  /*77f0*/  SHF.L.U32 R145, R150.reuse, 0x10, RZ ;  /* 0x0000001096917819 */ /* 0x040fe200000006ff */
[C---:B------:R-:W-:Y:S01]  /*7800*/  FFMA R86, R117.reuse, R139, R86 ;  /* 0x0000008b75567223 */ /* 0x040fe20000000056 */
[----:B------:R-:W-:Y:S01]  /*7810*/  LOP3.LUT R146, R150, 0xffff0000, RZ, 0xc0, !PT ;  /* 0xffff000096927812 */ /* 0x000fe200078ec0ff */
[----:B------:R-:W-:Y:S01]  /*7820*/  FFMA R87, R117, R140, R87 ;  /* 0x0000008c75577223 */ /* 0x000fe20000000057 */
[C---:B------:R-:W-:Y:S01]  /*7830*/  SHF.L.U32 R149, R156.reuse, 0x10, RZ ;  /* 0x000000109c957819 */ /* 0x040fe200000006ff */
[----:B------:R2:W-:Y:S01]  /*7840*/  STSM.16.M88.4 [R205+0xa00], R224 ;  /* 0x000a00e0cd007844 */ /* 0x0005e20000000200 */
[----:B-1----:R-:W-:Y:S01]  /*7850*/  F2FP.BF16.F32.PACK_AB R220, R81, R80 ;  /* 0x0000005051dc723e */ /* 0x002fe200000010ff */
[----:B------:R-:W-:Y:S01]  /*7860*/  FFMA R72, R117, R141, R72 ;  /* 0x0000008d75487223 */ /* 0x000fe20000000048 */
[----:B------:R-:W-:Y:S01]  /*7870*/  F2FP.BF16.F32.PACK_AB R221, R83, R82 ;  /* 0x0000005253dd723e */ /* 0x000fe200000010ff */
[----:B------:R-:W-:Y:S01]  /*7880*/  FFMA R73, R117, R142, R73 ;  /* 0x0000008e75497223 */ /* 0x000fe20000000049 */
[----:B------:R-:W-:Y:S01]  /*7890*/  F2FP.BF16.F32.PACK_AB R222, R85, R84 ;  /* 0x0000005455de723e */ /* 0x000fe200000010ff */
[----:B------:R-:W-:Y:S01]  /*78a0*/  FFMA R74, R117, R143, R74 ;  /* 0x0000008f754a7223 */ /* 0x000fe2000000004a */
[----:B------:R-:W-:Y:S01]  /*78b0*/  F2FP.BF16.F32.PACK_AB R223, R87, R86 ;  /* 0x0000005657df723e */ /* 0x000fe200000010ff */
[C---:B------:R-:W-:Y:S01]  /*78c0*/  FFMA R75, R117.reuse, R144, R75 ;  /* 0x00000090754b7223 */ /* 0x040fe2000000004b */
[----:B------:R-:W-:Y:S01]  /*78d0*/  LOP3.LUT R150, R156, 0xffff0000, RZ, 0xc0, !PT ;  /* 0xffff00009c967812 */ /* 0x000fe200078ec0ff */
[----:B------:R-:W-:Y:S01]  /*78e0*/  FFMA R76, R117, R145, R76 ;  /* 0x00000091754c7223 */ /* 0x000fe2000000004c */
[C---:B------:R-:W-:Y:S01]  /*78f0*/  SHF.L.U32 R155, R159.reuse, 0x10, RZ ;  /* 0x000000109f9b7819 */ /* 0x040fe200000006ff */
[----:B------:R1:W-:Y:S01]  /*7900*/  STSM.16.M88.4 [R205+0x1200], R220 ;  /* 0x001200dccd007844 */ /* 0x0003e20000000200 */
[----:B------:R-:W-:Y:S01]  /*7910*/  LOP3.LUT R156, R159, 0xffff0000, RZ, 0xc0, !PT ;  /* 0xffff00009f9c7812 */ /* 0x000fe200078ec0ff */
        /* <DEDUP_REMOVED lines=13> */
[C---:B------:R-:W-:Y:S01]  /*79f0*/  SHF.L.U32 R171, R175.reuse, 0x10, RZ ;  /* 0x00000010afab7819 */ /* 0x040fe200000006ff */
[C---:B------:R-:W-:Y:S01]  /*7a00*/  FMUL R71, R114.reuse, R71 ;  /* 0x0000004772477220 */ /* 0x040fe20000400000 */
[----:B------:R-:W-:Y:S01]  /*7a10*/  LOP3.LUT R172, R175, 0xffff0000, RZ, 0xc0, !PT ;  /* 0xffff0000afac7812 */ /* 0x000fe200078ec0ff */
[----:B------:R-:W-:Y:S01]  /*7a20*/  FFMA R68, R117, R153, R68 ;  /* 0x0000009975447223 */ /* 0x000fe20000000044 */
[----:B--2---:R-:W-:Y:S01]  /*7a30*/  F2FP.BF16.F32.PACK_AB R224, R73, R72 ;  /* 0x0000004849e0723e */ /* 0x004fe200000010ff */
[----:B------:R-:W-:Y:S01]  /*7a40*/  FFMA R69, R117, R154, R69 ;  /* 0x0000009a75457223 */ /* 0x000fe20000000045 */
[----:B------:R-:W-:Y:S01]  /*7a50*/  F2FP.BF16.F32.PACK_AB R225, R75, R74 ;  /* 0x0000004a4be1723e */ /* 0x000fe200000010ff */
[----:B------:R-:W-:Y:S01]  /*7a60*/  FFMA R70, R117, R155, R70 ;  /* 0x0000009b75467223 */ /* 0x000fe20000000046 */
[----:B------:R-:W-:Y:S01]  /*7a70*/  F2FP.BF16.F32.PACK_AB R226, R77, R76 ;  /* 0x0000004c4de2723e */ /* 0x000fe200000010ff */
[----:B------:R-:W-:Y:S01]  /*7a80*/  FFMA R71, R117, R156, R71 ;  /* 0x0000009c75477223 */ /* 0x000fe20000000047 */
[----:B------:R-:W-:Y:S01]  /*7a90*/  F2FP.BF16.F32.PACK_AB R227, R79, R78 ;  /* 0x0000004e4fe3723e */ /* 0x000fe200000010ff */
[C---:B------:R-:W-:Y:S01]  /*7aa0*/  FMUL R56, R114.reuse, R56 ;  /* 0x0000003872387220 */ /* 0x040fe20000400000 */
[C---:B------:R-:W-:Y:S01]  /*7ab0*/  FMUL R57, R114.reuse, R57 ;  /* 0x0000003972397220 */ /* 0x040fe20000400000 */
[C---:B------:R-:W-:Y:S01]  /*7ac0*/  FMUL R58, R114.reuse, R58 ;  /* 0x0000003a723a7220 */ /* 0x040fe20000400000 */
[C---:B------:R-:W-:Y:S01]  /*7ad0*/  FMUL R59, R114.reuse, R59 ;  /* 0x0000003b723b7220 */ /* 0x040fe20000400000 */
        /* <DEDUP_REMOVED lines=9> */
[C---:B------:R-:W-:Y:S01]  /*7b70*/  FMUL R60, R114.reuse, R60 ;  /* 0x0000003c723c7220 */ /* 0x040fe20000400000 */
[C---:B------:R-:W-:Y:S01]  /*7b80*/  FMUL R61, R114.reuse, R61 ;  /* 0x0000003d723d7220 */ /* 0x040fe20000400000 */
[C---:B------:R-:W-:Y:S01]  /*7b90*/  FMUL R62, R114.reuse, R62 ;  /* 0x0000003e723e7220 */ /* 0x040fe20000400000 */
[----:B------:R1:W-:Y:S01]  /*7ba0*/  STSM.16.M88.4 [R205+0x2200], R220 ;  /* 0x002200dccd007844 */ /* 0x0003e20000000200 */
[C---:B------:R-:W-:Y:S01]  /*7bb0*/  FFMA R60, R117.reuse, R161, R60 ;  /* 0x000000a1753c7223 */ /* 0x040fe2000000003c */
[----:B------:R-:W-:Y:S01]  /*7bc0*/  FFMA R61, R117, R162, R61 ;  /* 0x000000a2753d7223 */ /* 0x000fe2000000003d */
[----:B------:R-:W-:Y:S01]  /*7bd0*/  SHF.L.U32 R175, R181, 0x10, RZ ;  /* 0x00000010b5af7819 */ /* 0x000fe200000006ff */
[----:B------:R-:W-:Y:S01]  /*7be0*/  FFMA R62, R117, R163, R62 ;  /* 0x000000a3753e7223 */ /* 0x000fe2000000003e */
[C---:B------:R-:W-:Y:S01]  /*7bf0*/  FMUL R63, R114.reuse, R63 ;  /* 0x0000003f723f7220 */ /* 0x040fe20000400000 */
[----:B------:R-:W-:Y:S01]  /*7c00*/  LOP3.LUT R176, R181, 0xffff0000, RZ, 0xc0, !PT ;  /* 0xffff0000b5b07812 */ /* 0x000fe200078ec0ff */
[C---:B------:R-:W-:Y:S01]  /*7c10*/  FMUL R48, R114.reuse, R48 ;  /* 0x0000003072307220 */ /* 0x040fe20000400000 */
[----:B------:R-:W-:Y:S01]  /*7c20*/  FMUL R49, R114, R49 ;  /* 0x0000003172317220 */ /* 0x000fe20000400000 */
[C---:B------:R-:W-:Y:S01]  /*7c30*/  SHF.L.U32 R177, R182.reuse, 0x10, RZ ;  /* 0x00000010b6b17819 */ /* 0x040fe200000006ff */
[C---:B------:R-:W-:Y:S01]  /*7c40*/  FFMA R63, R117.reuse, R164, R63 ;  /* 0x000000a4753f7223 */ /* 0x040fe2000000003f */
[C---:B------:R-:W-:Y:S01]  /*7c50*/  FFMA R48, R117.reuse, R165, R48 ;  /* 0x000000a575307223 */ /* 0x040fe20000000030 */
[----:B------:R-:W-:Y:S01]  /*7c60*/  LOP3.LUT R178, R182, 0xffff0000, RZ, 0xc0, !PT ;  /* 0xffff0000b6b27812 */ /* 0x000fe200078ec0ff */
[C---:B------:R-:W-:Y:S01]  /*7c70*/  FFMA R49, R117.reuse, R166, R49 ;  /* 0x000000a675317223 */ /* 0x040fe20000000031 */
[----:B------:R-:W-:Y:S01]  /*7c80*/  FMUL R50, R114, R50 ;  /* 0x0000003272327220 */ /* 0x000fe20000400000 */
[----:B------:R-:W-:Y:S01]  /*7c90*/  SHF.L.U32 R181, R188, 0x10, RZ ;  /* 0x00000010bcb57819 */ /* 0x000fe200000006ff */
[C---:B------:R-:W-:Y:S01]  /*7ca0*/  FMUL R51, R114.reuse, R51 ;  /* 0x0000003372337220 */ /* 0x040fe20000400000 */
[----:B------:R-:W-:Y:S01]  /*7cb0*/  FMUL R52, R114, R52 ;  /* 0x0000003472347220 */ /* 0x000fe20000400000 */
[----:B------:R-:W-:Y:S01]  /*7cc0*/  LOP3.LUT R182, R188, 0xffff0000, RZ, 0xc0, !PT ;  /* 0xffff0000bcb67812 */ /* 0x000fe200078ec0ff */
[----:B------:R-:W-:Y:S01]  /*7cd0*/  FFMA R50, R117, R167, R50 ;  /* 0x000000a775327223 */ /* 0x000fe20000000032 */
[----:B--2---:R-:W-:Y:S01]  /*7ce0*/  F2FP.BF16.F32.PACK_AB R224, R57, R56 ;  /* 0x0000003839e0723e */ /* 0x004fe200000010ff */
[----:B------:R-:W-:Y:S01]  /*7cf0*/  FFMA R51, R117, R168, R51 ;  /* 0x000000a875337223 */ /* 0x000fe20000000033 */
[----:B------:R-:W-:Y:S01]  /*7d00*/  F2FP.BF16.F32.PACK_AB R225, R59, R58 ;  /* 0x0000003a3be1723e */ /* 0x000fe200000010ff */
[----:B------:R-:W-:Y:S01]  /*7d10*/  FFMA R52, R117, R169, R52 ;  /* 0x000000a975347223 */ /* 0x000fe20000000034 */
[----:B------:R-:W-:Y:S01]  /*7d20*/  F2FP.BF16.F32.PACK_AB R226, R61, R60 ;  /* 0x0000003c3de2723e */ /* 0x000fe200000010ff */
[C---:B------:R-:W-:Y:S01]  /*7d30*/  FMUL R53, R114.reuse, R53 ;  /* 0x0000003572357220 */ /* 0x040fe20000400000 */
[----:B------:R-:W-:Y:S01]  /*7d40*/  F2FP.BF16.F32.PACK_AB R227, R63, R62 ;  /* 0x0000003e3fe3723e */ /* 0x000fe200000010ff */
[C---:B------:R-:W-:Y:S01]  /*7d50*/  FMUL R54, R114.reuse, R54 ;  /* 0x0000003672367220 */ /* 0x040fe20000400000 */
[C---:B------:R-:W-:Y:S01]  /*7d60*/  FMUL R55, R114.reuse, R55 ;  /* 0x0000003772377220 */ /* 0x040fe20000400000 */
[----:B------:R-:W-:Y:S01]  /*7d70*/  FFMA R53, R117, R170, R53 ;  /* 0x000000aa75357223 */ /* 0x000fe20000000035 */
        /* <DEDUP_REMOVED lines=8> */
[C---:B------:R-:W-:Y:S01]  /*7e00*/  FMUL R41, R114.reuse, R41 ;  /* 0x0000002972297220 */ /* 0x040fe20000400000 */
[C---:B------:R-:W-:Y:S01]  /*7e10*/  FMUL R42, R114.reuse, R42 ;  /* 0x0000002a722a7220 */ /* 0x040fe20000400000 */
[----:B------:R-:W-:Y:S01]  /*7e20*/  F2FP.BF16.F32.PACK_AB R223, R55, R54 ;  /* 0x0000003637df723e */ /* 0x000fe200000010ff */
[C---:B------:R-:W-:Y:S01]  /*7e30*/  FMUL R43, R114.reuse, R43 ;  /* 0x0000002b722b7220 */ /* 0x040fe20000400000 */
[C---:B------:R-:W-:Y:S01]  /*7e40*/  FFMA R41, R117.reuse, R174, R41 ;  /* 0x000000ae75297223 */ /* 0x040fe20000000029 */
[C---:B------:R-:W-:Y:S01]  /*7e50*/  FFMA R42, R117.reuse, R175, R42 ;  /* 0x000000af752a7223 */ /* 0x040fe2000000002a */
[C---:B------:R-:W-:Y:S01]  /*7e60*/  FMUL R44, R114.reuse, R44 ;  /* 0x0000002c722c7220 */ /* 0x040fe20000400000 */
[----:B------:R2:W-:Y:S01]  /*7e70*/  STSM.16.M88.4 [R205+0x3200], R220 ;  /* 0x003200dccd007844 */ /* 0x0005e20000000200 */
[----:B------:R-:W-:Y:S01]  /*7e80*/  FFMA R43, R117, R176, R43 ;  /* 0x000000b0752b7223 */ /* 0x000fe2000000002b */
[----:B------:R-:W-:Y:S01]  /*7e90*/  SHF.L.U32 R187, R191, 0x10, RZ ;  /* 0x00000010bfbb7819 */ /* 0x000fe200000006ff */
        /* <DEDUP_REMOVED lines=8> */
[----:B------:R-:W-:Y:S01]  /*7f20*/  LOP3.LUT R188, R191, 0xffff0000, RZ, 0xc0, !PT ;  /* 0xffff0000bfbc7812 */ /* 0x000fe200078ec0ff */
[C---:B------:R-:W-:Y:S01]  /*7f30*/  FFMA R46, R117.reuse, R179, R46 ;  /* 0x000000b3752e7223 */ /* 0x040fe2000000002e */
        /* <DEDUP_REMOVED lines=11> */
[----:B------:R2:W-:Y:S01]  /*7ff0*/  STSM.16.M88.4 [R205+0x3a00], R40 ;  /* 0x003a0028cd007844 */ /* 0x0005e20000000200 */
[----:B------:R-:W-:Y:S01]  /*8000*/  FFMA R34, R117, R183, R34 ;  /* 0x000000b775227223 */ /* 0x000fe20000000022 */
[----:B------:R-:W-:Y:S01]  /*8010*/  F2FP.BF16.F32.PACK_AB R32, R33, R32 ;  /* 0x000000202120723e */ /* 0x000fe200000010ff */
[C---:B------:R-:W-:Y:S01]  /*8020*/  FFMA R35, R117.reuse, R184, R35 ;  /* 0x000000b875237223 */ /* 0x040fe20000000023 */
[----:B------:R-:W-:Y:S01]  /*8030*/  FFMA R36, R117, R185, R36 ;  /* 0x000000b975247223 */ /* 0x000fe20000000024 */
[----:B------:R-:W-:Y:S01]  /*8040*/  FMUL R37, R114, R37 ;  /* 0x0000002572257220 */ /* 0x000fe20000400000 */
[----:B------:R-:W-:Y:S01]  /*8050*/  SHF.L.U32 R193, R198, 0x10, RZ ;  /* 0x00000010c6c17819 */ /* 0x000fe200000006ff */
[C---:B------:R-:W-:Y:S01]  /*8060*/  FMUL R38, R114.reuse, R38 ;  /* 0x0000002672267220 */ /* 0x040fe20000400000 */
[----:B------:R-:W-:Y:S01]  /*8070*/  F2FP.BF16.F32.PACK_AB R33, R35, R34 ;  /* 0x000000222321723e */ /* 0x000fe200000010ff */
[C---:B------:R-:W-:Y:S01]  /*8080*/  FFMA R37, R117.reuse, R186, R37 ;  /* 0x000000ba75257223 */ /* 0x040fe20000000025 */
[----:B------:R-:W-:Y:S01]  /*8090*/  FMUL R39, R114, R39 ;  /* 0x0000002772277220 */ /* 0x000fe20000400000 */
[----:B------:R-:W-:Y:S01]  /*80a0*/  FFMA R38, R117, R187, R38 ;  /* 0x000000bb75267223 */ /* 0x000fe20000000026 */
[----:B------:R-:W-:Y:S01]  /*80b0*/  LOP3.LUT R194, R198, 0xffff0000, RZ, 0xc0, !PT ;  /* 0xffff0000c6c27812 */ /* 0x000fe200078ec0ff */
[C---:B------:R-:W-:Y:S01]  /*80c0*/  FMUL R24, R114.reuse, R24 ;  /* 0x0000001872187220 */ /* 0x040fe20000400000 */
[----:B------:R-:W-:Y:S01]  /*80d0*/  F2FP.BF16.F32.PACK_AB R34, R37, R36 ;  /* 0x000000242522723e */ /* 0x000fe200000010ff */
[C---:B------:R-:W-:Y:S01]  /*80e0*/  FFMA R39, R117.reuse, R188, R39 ;  /* 0x000000bc75277223 */ /* 0x040fe20000000027 */
[----:B------:R-:W-:Y:S01]  /*80f0*/  FMUL R25, R114, R25 ;  /* 0x0000001972197220 */ /* 0x000fe20000400000 */
[----:B------:R-:W-:Y:S01]  /*8100*/  FFMA R24, R117, R189, R24 ;  /* 0x000000bd75187223 */ /* 0x000fe20000000018 */
[----:B------:R-:W-:Y:S01]  /*8110*/  SHF.L.U32 R197, R204, 0x10, RZ ;  /* 0x00000010ccc57819 */ /* 0x000fe200000006ff */
[C---:B------:R-:W-:Y:S01]  /*8120*/  FMUL R26, R114.reuse, R26 ;  /* 0x0000001a721a7220 */ /* 0x040fe20000400000 */
[----:B------:R-:W-:Y:S01]  /*8130*/  F2FP.BF16.F32.PACK_AB R35, R39, R38 ;  /* 0x000000262723723e */ /* 0x000fe200000010ff */
[C---:B------:R-:W-:Y:S01]  /*8140*/  FFMA R25, R117.reuse, R190, R25 ;  /* 0x000000be75197223 */ /* 0x040fe20000000019 */
[----:B------:R-:W-:Y:S01]  /*8150*/  FMUL R27, R114, R27 ;  /* 0x0000001b721b7220 */ /* 0x000fe20000400000 */
[----:B------:R-:W-:Y:S01]  /*8160*/  FFMA R26, R117, R191, R26 ;  /* 0x000000bf751a7223 */ /* 0x000fe2000000001a */
[----:B------:R-:W-:Y:S01]  /*8170*/  LOP3.LUT R198, R204, 0xffff0000, RZ, 0xc0, !PT ;  /* 0xffff0000ccc67812 */ /* 0x000fe200078ec0ff */
[----:B------:R2:W-:Y:S01]  /*8180*/  STSM.16.M88.4 [R205+0x4200], R32 ;  /* 0x00420020cd007844 */ /* 0x0005e20000000200 */
[----:B------:R-:W-:Y:S01]  /*8190*/  F2FP.BF16.F32.PACK_AB R24, R25, R24 ;  /* 0x000000181918723e */ /* 0x000fe200000010ff */
[C---:B------:R-:W-:Y:S01]  /*81a0*/  FFMA R27, R117.reuse, R192, R27 ;  /* 0x000000c0751b7223 */ /* 0x040fe2000000001b */
[C---:B------:R-:W-:Y:S01]  /*81b0*/  FMUL R28, R114.reuse, R28 ;  /* 0x0000001c721c7220 */ /* 0x040fe20000400000 */
[C---:B------:R-:W-:Y:S01]  /*81c0*/  FMUL R29, R114.reuse, R29 ;  /* 0x0000001d721d7220 */ /* 0x040fe20000400000 */
[----:B------:R-:W-:Y:S01]  /*81d0*/  FMUL R30, R114, R30 ;  /* 0x0000001e721e7220 */ /* 0x000fe20000400000 */
[----:B------:R-:W-:Y:S01]  /*81e0*/  SHF.L.U32 R201, R206, 0x10, RZ ;  /* 0x00000010cec97819 */ /* 0x000fe200000006ff */
[----:B------:R-:W-:Y:S01]  /*81f0*/  FFMA R28, R117, R193, R28 ;  /* 0x000000c1751c7223 */ /* 0x000fe2000000001c */
[----:B------:R-:W-:Y:S01]  /*8200*/  F2FP.BF16.F32.PACK_AB R25, R27, R26 ;  /* 0x0000001a1b19723e */ /* 0x000fe200000010ff */
[C---:B------:R-:W-:Y:S01]  /*8210*/  FFMA R29, R117.reuse, R194, R29 ;  /* 0x000000c2751d7223 */ /* 0x040fe2000000001d */
[C---:B------:R-:W-:Y:S01]  /*8220*/  FMUL R31, R114.reuse, R31 ;  /* 0x0000001f721f7220 */ /* 0x040fe20000400000 */
[C---:B------:R-:W-:Y:S01]  /*8230*/  FMUL R4, R114.reuse, R4 ;  /* 0x0000000472047220 */ /* 0x040fe20000400000 */
[C---:B------:R-:W-:Y:S01]  /*8240*/  FMUL R5, R114.reuse, R5 ;  /* 0x0000000572057220 */ /* 0x040fe20000400000 */
[C---:B------:R-:W-:Y:S01]  /*8250*/  FFMA R30, R117.reuse, R195, R30 ;  /* 0x000000c3751e7223 */ /* 0x040fe2000000001e */
[C---:B------:R-:W-:Y:S01]  /*8260*/  FMUL R6, R114.reuse, R6 ;  /* 0x0000000672067220 */ /* 0x040fe20000400000 */
[C---:B------:R-:W-:Y:S01]  /*8270*/  FFMA R31, R117.reuse, R196, R31 ;  /* 0x000000c4751f7223 */ /* 0x040fe2000000001f */
[----:B------:R-:W-:Y:S01]  /*8280*/  FMUL R7, R114, R7 ;  /* 0x0000000772077220 */ /* 0x000fe20000400000 */
[C---:B------:R-:W-:Y:S01]  /*8290*/  FFMA R4, R117.reuse, R197, R4 ;  /* 0x000000c575047223 */ /* 0x040fe20000000004 */
[----:B------:R-:W-:Y:S01]  /*82a0*/  LOP3.LUT R202, R206, 0xffff0000, RZ, 0xc0, !PT ;  /* 0xffff0000ceca7812 */ /* 0x000fe200078ec0ff */
[C---:B------:R-:W-:Y:S01]  /*82b0*/  FMUL R8, R114.reuse, R8 ;  /* 0x0000000872087220 */ /* 0x040fe20000400000 */
[----:B------:R-:W-:Y:S01]  /*82c0*/  FFMA R5, R117, R198, R5 ;  /* 0x000000c675057223 */ /* 0x000fe20000000005 */
[----:B------:R-:W-:Y:S01]  /*82d0*/  SHF.L.U32 R203, R207, 0x10, RZ ;  /* 0x00000010cfcb7819 */ /* 0x000fe200000006ff */
[C---:B------:R-:W-:Y:S01]  /*82e0*/  FMUL R9, R114.reuse, R9 ;  /* 0x0000000972097220 */ /* 0x040fe20000400000 */
[----:B------:R-:W-:Y:S01]  /*82f0*/  FFMA R6, R117, R199, R6 ;  /* 0x000000c775067223 */ /* 0x000fe20000000006 */
[----:B------:R-:W-:Y:S01]  /*8300*/  LOP3.LUT R204, R207, 0xffff0000, RZ, 0xc0, !PT ;  /* 0xffff0000cfcc7812 */ /* 0x000fe200078ec0ff */
[C---:B------:R-:W-:Y:S01]  /*8310*/  FMUL R10, R114.reuse, R10 ;  /* 0x0000000a720a7220 */ /* 0x040fe20000400000 */
[C---:B------:R-:W-:Y:S01]  /*8320*/  FFMA R7, R117.reuse, R200, R7 ;  /* 0x000000c875077223 */ /* 0x040fe20000000007 */
[----:B------:R-:W-:Y:S01]  /*8330*/  FMUL R11, R114, R11 ;  /* 0x0000000b720b7220 */ /* 0x000fe20000400000 */
[C---:B------:R-:W-:Y:S01]  /*8340*/  FFMA R8, R117.reuse, R201, R8 ;  /* 0x000000c975087223 */ /* 0x040fe20000000008 */
[C---:B------:R-:W-:Y:S01]  /*8350*/  FFMA R9, R117.reuse, R202, R9 ;  /* 0x000000ca75097223 */ /* 0x040fe20000000009 */
[C---:B------:R-:W-:Y:S01]  /*8360*/  FFMA R10, R117.reuse, R203, R10 ;  /* 0x000000cb750a7223 */ /* 0x040fe2000000000a */
[----:B------:R-:W-:Y:S01]  /*8370*/  FFMA R11, R117, R204, R11 ;  /* 0x000000cc750b7223 */ /* 0x000fe2000000000b */
[----:B------:R-:W-:Y:S01]  /*8380*/  F2FP.BF16.F32.PACK_AB R26, R29, R28 ;  /* 0x0000001c1d1a723e */ /* 0x000fe200000010ff */
[----:B------:R-:W-:Y:S01]  /*8390*/  UIADD3 UR59, UPT, UPT, UR56, 0x1, URZ ;  /* 0x00000001383b7890 */ /* 0x000fe2000fffe0ff */
[----:B------:R-:W-:Y:S01]  /*83a0*/  F2FP.BF16.F32.PACK_AB R27, R31, R30 ;  /* 0x0000001e1f1b723e */ /* 0x000fe200000010ff */
[----:B------:R-:W-:Y:S01]  /*83b0*/  BSSY.RECONVERGENT B0, `(.L_x_101) ;  /* 0x000004c000007945 */ /* 0x000fe20003800200 */
[----:B------:R-:W-:Y:S02]  /*83c0*/  F2FP.BF16.F32.PACK_AB R4, R5, R4 ;  /* 0x000000040504723e */ /* 0x000fe400000010ff */
[----:B------:R-:W-:Y:S01]  /*83d0*/  F2FP.BF16.F32.PACK_AB R5, R7, R6 ;  /* 0x000000060705723e */ /* 0x000fe200000010ff */
[----:B------:R2:W-:Y:S01]  /*83e0*/  STSM.16.M88.4 [R205+0x4a00], R24 ;  /* 0x004a0018cd007844 */ /* 0x0005e20000000200 */
[----:B------:R-:W-:Y:S02]  /*83f0*/  F2FP.BF16.F32.PACK_AB R6, R9, R8 ;  /* 0x000000080906723e */ /* 0x000fe400000010ff */
[----:B------:R-:W-:Y:S05]  /*8400*/  F2FP.BF16.F32.PACK_AB R7, R11, R10 ;  /* 0x0000000a0b07723e */ /* 0x000fea00000010ff */
[----:B------:R2:W-:Y:S01]  /*8410*/  STSM.16.M88.4 [R205+0x5200], R4 ;  /* 0x00520004cd007844 */ /* 0x0005e20000000200 */
[----:B------:R-:W-:Y:S01]  /*8420*/  @!PT LDS RZ, [RZ] ;  /* 0x00000000fffff984 */ /* 0x000fe20000000800 */
[----:B------:R-:W-:Y:S01]  /*8430*/  @!PT LDS RZ, [RZ] ;  /* 0x00000000fffff984 */ /* 0x000fe20000000800 */
[----:B------:R-:W-:Y:S01]  /*8440*/  @!PT LDS RZ, [RZ] ;  /* 0x00000000fffff984 */ /* 0x000fe20000000800 */
[----:B------:R-:W-:Y:S01]  /*8450*/  @!PT LDS RZ, [RZ] ;  /* 0x00000000fffff984 */ /* 0x000fe20000000800 */
[----:B------:R1:W-:Y:S07]  /*8460*/  MEMBAR.ALL.CTA ;  /* 0x0000000000007992 */ /* 0x0003ee0000008000 */
[----:B-1----:R-:W1:Y:S02]  /*8470*/  FENCE.VIEW.ASYNC.S ;  /* 0x00000000000073c6 */ /* 0x002e640000000000 */
[----:B-1----:R-:W-:Y:S06]  /*8480*/  BAR.SYNC.DEFER_BLOCKING 0x1, 0x80 ;  /* 0x0042000000007b1d */ /* 0x002fec0000010000 */
[----:B------:R-:W-:Y:S05]  /*8490*/  @P0 BRA `(.L_x_102) ;  /* 0x0000000000f40947 */ /* 0x000fea0003800000 */
[----:B------:R-:W-:Y:S01]  /*84a0*/  R2UR UR21, R219 ;  /* 0x00000000db1572ca */ /* 0x000fe200000e0000 */
[----:B------:R-:W-:Y:S01]  /*84b0*/  UIADD3 UR62, UP0, UPT, UR60, 0x680, URZ ;  /* 0x000006803c3e7890 */ /* 0x000fe2000ff1e0ff */
[----:B------:R-:W-:Y:S01]  /*84c0*/  R2UR UR22, R229 ;  /* 0x00000000e51672ca */ /* 0x000fe200000e0000 */
[----:B------:R-:W-:Y:S02]  /*84d0*/  UIMAD UR52, UR56, 0x5800, UR44 ;  /* 0x00005800383478a4 */ /* 0x000fe4000f8e022c */
[----:B------:R-:W-:Y:S02]  /*84e0*/  UIADD3.X UR63, UPT, UPT, URZ, UR61, URZ, UP0, !UPT ;  /* 0x0000003dff3f7290 */ /* 0x000fe400087fe4ff */
[----:B------:R-:W-:Y:S01]  /*84f0*/  UIADD3 UR20, UPT, UPT, UR52, 0x200, URZ ;  /* 0x0000020034147890 */ /* 0x000fe2000fffe0ff */
[----:B------:R-:W-:Y:S01]  /*8500*/  UMOV UR23, UR36 ;  /* 0x0000002400177c82 */ /* 0x000fe20008000000 */
[----:B------:R-:W-:Y:S01]  /*8510*/  UIADD3 UR16, UPT, UPT, UR52, 0xa00, URZ ;  /* 0x00000a0034107890 */ /* 0x000fe2000fffe0ff */
[----:B------:R-:W-:Y:S03]  /*8520*/  UMOV UR19, UR36 ;  /* 0x0000002400137c82 */ /* 0x000fe60008000000 */
[----:B------:R-:W-:Y:S02]  /*8530*/  UIMAD UR21, UR21, 0xb0, URZ ;  /* 0x000000b0151578a4 */ /* 0x000fe4000f8e02ff */
[----:B------:R-:W-:Y:S02]  /*8540*/  USHF.L.U32 UR22, UR22, 0x6, URZ ;  /* 0x0000000616167899 */ /* 0x000fe400080006ff */
[----:B------:R-:W-:Y:S02]  /*8550*/  UIADD3 UR17, UPT, UPT, UR21, 0x10, URZ ;  /* 0x0000001015117890 */ /* 0x000fe4000fffe0ff */
[----:B------:R-:W-:Y:S02]  /*8560*/  UIADD3 UR12, UPT, UPT, UR52, 0x1200, URZ ;  /* 0x00001200340c7890 */ /* 0x000fe4000fffe0ff */
[----:B------:R-:W-:Y:S01]  /*8570*/  UIADD3 UR13, UPT, UPT, UR21, 0x20, URZ ;  /* 0x00000020150d7890 */ /* 0x000fe2000fffe0ff */
[----:B------:R-:W-:Y:S02]  /*8580*/  UMOV UR18, UR22 ;  /* 0x0000001600127c82 */ /* 0x000fe40008000000 */
[----:B------:R1:W-:Y:S01]  /*8590*/  UTMASTG.3D [UR20], [UR62] ;  /* 0x000000143e0073b5 */ /* 0x0003e20008010000 */
[----:B------:R-:W-:Y:S01]  /*85a0*/  UMOV UR15, UR36 ;  /* 0x00000024000f7c82 */ /* 0x000fe20008000000 */
[----:B------:R-:W-:Y:S01]  /*85b0*/  UMOV UR14, UR22 ;  /* 0x00000016000e7c82 */ /* 0x000fe20008000000 */
[----:B------:R-:W-:Y:S02]  /*85c0*/  UIADD3 UR8, UPT, UPT, UR52, 0x1a00, URZ ;  /* 0x00001a0034087890 */ /* 0x000fe4000fffe0ff */
[----:B------:R-:W-:Y:S01]  /*85d0*/  UIADD3 UR9, UPT, UPT, UR21, 0x30, URZ ;  /* 0x0000003015097890 */ /* 0x000fe2000fffe0ff */
[----:B------:R-:W-:Y:S01]  /*85e0*/  UMOV UR11, UR36 ;  /* 0x00000024000b7c82 */ /* 0x000fe20008000000 */
[----:B------:R1:W-:Y:S01]  /*85f0*/  UTMASTG.3D [UR16], [UR62] ;  /* 0x000000103e0073b5 */ /* 0x0003e20008010000 */
[----:B------:R-:W-:Y:S01]  /*8600*/  UMOV UR10, UR22 ;  /* 0x00000016000a7c82 */ /* 0x000fe20008000000 */
[----:B------:R-:W-:Y:S02]  /*8610*/  UIADD3 UR4, UPT, UPT, UR52, 0x2200, URZ ;  /* 0x0000220034047890 */ /* 0x000fe4000fffe0ff */
[----:B------:R-:W-:Y:S01]  /*8620*/  UIADD3 UR5, UPT, UPT, UR21, 0x40, URZ ;  /* 0x0000004015057890 */ /* 0x000fe2000fffe0ff */
[----:B------:R-:W-:Y:S01]  /*8630*/  UMOV UR7, UR36 ;  /* 0x0000002400077c82 */ /* 0x000fe20008000000 */
[----:B------:R-:W-:Y:S01]  /*8640*/  UMOV UR6, UR22 ;  /* 0x0000001600067c82 */ /* 0x000fe20008000000 */
[----:B------:R1:W-:Y:S01]  /*8650*/  UTMASTG.3D [UR12], [UR62] ;  /* 0x0000000c3e0073b5 */ /* 0x0003e20008010000 */
[----:B------:R-:W-:Y:S02]  /*8660*/  UIADD3 UR24, UPT, UPT, UR52, 0x2a00, URZ ;  /* 0x00002a0034187890 */ /* 0x000fe4000fffe0ff */
[----:B------:R-:W-:Y:S01]  /*8670*/  UIADD3 UR25, UPT, UPT, UR21, 0x50, URZ ;  /* 0x0000005015197890 */ /* 0x000fe2000fffe0ff */
[----:B------:R-:W-:Y:S01]  /*8680*/  UMOV UR27, UR36 ;  /* 0x00000024001b7c82 */ /* 0x000fe20008000000 */
[----:B------:R-:W-:Y:S01]  /*8690*/  UMOV UR26, UR22 ;  /* 0x00000016001a7c82 */ /* 0x000fe20008000000 */
[----:B------:R-:W-:Y:S01]  /*86a0*/  UIADD3 UR28, UPT, UPT, UR52, 0x3200, URZ ;  /* 0x00003200341c7890 */ /* 0x000fe2000fffe0ff */
[----:B------:R1:W-:Y:S01]  /*86b0*/  UTMASTG.3D [UR8], [UR62] ;  /* 0x000000083e0073b5 */ /* 0x0003e20008010000 */
[----:B------:R-:W-:Y:S01]  /*86c0*/  UIADD3 UR29, UPT, UPT, UR21, 0x60, URZ ;  /* 0x00000060151d7890 */ /* 0x000fe2000fffe0ff */
[----:B------:R-:W-:Y:S01]  /*86d0*/  UMOV UR31, UR36 ;  /* 0x00000024001f7c82 */ /* 0x000fe20008000000 */
[----:B------:R-:W-:Y:S01]  /*86e0*/  UMOV UR30, UR22 ;  /* 0x00000016001e7c82 */ /* 0x000fe20008000000 */
[----:B------:R-:W-:Y:S02]  /*86f0*/  UIADD3 UR32, UPT, UPT, UR52, 0x3a00, URZ ;  /* 0x00003a0034207890 */ /* 0x000fe4000fffe0ff */
[----:B------:R-:W-:Y:S01]  /*8700*/  UIADD3 UR33, UPT, UPT, UR21, 0x70, URZ ;  /* 0x0000007015217890 */ /* 0x000fe2000fffe0ff */
        /* <DEDUP_REMOVED lines=17> */
[----:B------:R1:W-:Y:S01]  /*8820*/  UTMASTG.3D [UR32], [UR62] ;  /* 0x000000203e0073b5 */ /* 0x0003e20008010000 */
[----:B------:R1:W-:Y:S01]  /*8830*/  UTMASTG.3D [UR40], [UR62] ;  /* 0x000000283e0073b5 */ /* 0x0003e20008010000 */
[----:B------:R1:W-:Y:S04]  /*8840*/  UTMASTG.3D [UR48], [UR62] ;  /* 0x000000303e0073b5 */ /* 0x0003e80008010000 */
[----:B------:R1:W-:Y:S02]  /*8850*/  UTMASTG.3D [UR52], [UR62] ;  /* 0x000000343e0073b5 */ /* 0x0003e40008010000 */
[----:B-1----:R0:W-:Y:S02]  /*8860*/  UTMACMDFLUSH ;  /* 0x00000000000079b7 */ /* 0x0021e40000000000 */
.L_x_102:
[----:B------:R-:W-:Y:S05]  /*8870*/  BSYNC.RECONVERGENT B0 ;  /* 0x0000000000007941 */ /* 0x000fea0003800200 */
.L_x_101:
[----:B------:R-:W-:Y:S04]  /*8880*/  BSSY.RECONVERGENT B0, `(.L_x_103) ;  /* 0x0000003000007945 */ /* 0x000fe80003800200 */
[----:B------:R-:W-:Y:S05]  /*8890*/  @P0 BRA `(.L_x_104) ;  /* 0x0000000000040947 */ /* 0x000fea0003800000 */
[----:B------:R-:W-:Y:S04]  /*88a0*/  DEPBAR.LE SB0, 0x0 ;  /* 0x000080000000791a */ /* 0x000fe80000000000 */
.L_x_104:
[----:B------:R-:W-:Y:S05]  /*88b0*/  BSYNC.RECONVERGENT B0 ;  /* 0x0000000000007941 */ /* 0x000fea0003800200 */
.L_x_103:
[----:B------:R-:W-:Y:S01]  /*88c0*/  BAR.SYNC.DEFER_BLOCKING 0x1, 0x80 ;  /* 0x0042000000007b1d */ /* 0x000fe20000010000 */
[----:B------:R-:W-:Y:S01]  /*88d0*/  UIADD3 UR45, UPT, UPT, UR45, 0x1, URZ ;  /* 0x000000012d2d7890 */ /* 0x000fe2000fffe0ff */
[----:B------:R-:W-:Y:S03]  /*88e0*/  IADD3 R112, PT, PT, R112, 0x1, RZ ;  /* 0x0000000170707810 */ /* 0x000fe60007ffe0ff */
[----:B------:R-:W-:Y:S09]  /*88f0*/  UISETP.NE.AND UP0, UPT, UR45, URZ, UPT ;  /* 0x000000ff2d00728c */ /* 0x000ff2000bf05270 */
[----:B------:R-:W-:Y:S05]  /*8900*/  BRA.U !UP0, `(.L_x_105) ;  /* 0x0000000108287547 */ /* 0x000fea000b800000 */
[----:B------:R-:W-:Y:S01]  /*8910*/  ISETP.NE.AND P0, PT, R244, RZ, PT ;  /* 0x000000fff400720c */ /* 0x000fe20003f05270 */
[----:B------:R-:W-:Y:S11]  /*8920*/  IMAD.U32 R0, RZ, RZ, UR37 ;  /* 0x00000025ff007e24 */ /* 0x000ff6000f8e00ff */
[----:B------:R-:W-:Y:S01]  /*8930*/  @!UPT UIADD3 URZ, UPT, UPT, URZ, URZ, URZ ;  /* 0x000000fffffff290 */ /* 0x000fe2000fffe0ff */
[C---:B------:R-:W-:Y:S01]  /*8940*/  @P0 LEA R3, R237.reuse, UR44, 0x3 ;  /* 0x0000002ced030c11 */ /* 0x040fe2000f8e18ff */
[----:B------:R-:W-:Y:S04]  /*8950*/  VIADD R237, R237, 0x1 ;  /* 0x00000001eded7836 */ /* 0x000fe80000000000 */
[----:B------:R-:W-:Y:S05]  /*8960*/  @P0 VIADD R3, R3, 0x40 ;  /* 0x0000004003030836 */ /* 0x000fea0000000000 */
[----:B------:R-:W-:Y:S04]  /*8970*/  @P0 PRMT R0, R0, 0x654, R3 ;  /* 0x0000065400000816 */ /* 0x000fe80000000003 */
[----:B------:R1:W-:Y:S01]  /*8980*/  @P0 SYNCS.ARRIVE.TRANS64.RED.A1T0 RZ, [R0+URZ], RZ ;  /* 0x000000ff00ff09a7 */ /* 0x0003e200081004ff */
[C---:B------:R-:W-:Y:S04]  /*8990*/  ISETP.NE.AND P0, PT, R237.reuse, 0x2, PT ;  /* 0x00000002ed00780c */ /* 0x040fe80003f05270 */
[----:B------:R-:W-:Y:S09]  /*89a0*/  SEL R237, R237, RZ, P0 ;  /* 0x000000ffeded7207 */ /* 0x000ff20000000000 */
.L_x_105:
[----:B------:R-:W-:Y:S01]  /*89b0*/  ISETP.NE.AND P2, PT, R242, RZ, PT ;  /* 0x000000fff200720c */ /* 0x000fe20003f45270 */
[----:B------:R-:W-:Y:S01]  /*89c0*/  UISETP.NE.AND UP0, UPT, UR59, 0x2, UPT ;  /* 0x000000023b00788c */ /* 0x000fe2000bf05270 */
[----:B------:R-:W-:Y:S01]  /*89d0*/  ISETP.NE.AND P0, PT, R243, 0x2, PT ;  /* 0x00000002f300780c */ /* 0x000fe20003f05270 */
[----:B------:R-:W-:Y:S01]  /*89e0*/  IMAD.IADD R219, R111, 0x1, R218 ;  /* 0x000000016fdb7824 */ /* 0x000fe200078e02da */
[----:B------:R-:W-:Y:S01]  /*89f0*/  ISETP.NE.AND P1, PT, R112, 0x4, PT ;  /* 0x000000047000780c */ /* 0x000fe20003f25270 */
[----:B------:R-:W-:Y:S01]  /*8a00*/  USEL UR4, URZ, 0x1, UP0 ;  /* 0x00000001ff047887 */ /* 0x000fe20008000000 */
[----:B------:R-:W-:Y:S01]  /*8a10*/  SEL R3, RZ, 0x1, P0 ;  /* 0x00000001ff037807 */ /* 0x000fe20000000000 */
[----:B------:R-:W-:Y:S01]  /*8a20*/  USEL UR56, UR59, URZ, UP0 ;  /* 0x000000ff3b387287 */ /* 0x000fe20008000000 */
[----:B-1----:R-:W-:Y:S01]  /*8a30*/  SEL R0, RZ, 0x1, P1 ;  /* 0x00000001ff007807 */ /* 0x002fe20000800000 */
[----:B------:R-:W-:Y:S01]  /*8a40*/  IMAD.IADD R229, R113, 0x1, R228 ;  /* 0x0000000171e57824 */ /* 0x000fe200078e02e4 */
[----:B------:R-:W-:Y:S02]  /*8a50*/  LOP3.LUT R238, R238, R3, RZ, 0x3c, !PT ;  /* 0x00000003eeee7212 */ /* 0x000fe400078e3cff */
[----:B------:R-:W-:Y:S02]  /*8a60*/  LOP3.LUT R240, R240, UR4, RZ, 0x3c, !PT ;  /* 0x00000004f0f07c12 */ /* 0x000fe4000f8e3cff */
[----:B------:R-:W-:Y:S02]  /*8a70*/  @P2 R2UR UR36, R236 ;  /* 0x00000000ec2422ca */ /* 0x000fe400000e0000 */
[----:B------:R-:W-:Y:S02]  /*8a80*/  LOP3.LUT R239, R239, R0, RZ, 0x3c, !PT ;  /* 0x00000000efef7212 */ /* 0x000fe400078e3cff */
[----:B------:R-:W-:Y:S02]  /*8a90*/  SEL R243, R243, RZ, P0 ;  /* 0x000000fff3f37207 */ /* 0x000fe40000000000 */
[----:B------:R-:W-:Y:S01]  /*8aa0*/  SEL R112, R112, RZ, P1 ;  /* 0x000000ff70707207 */ /* 0x000fe20000800000 */
[----:B------:R-:W-:Y:S08]  /*8ab0*/  @P2 BRA `(.L_x_106) ;  /* 0xffffffc4004c2947 */ /* 0x000ff0000383ffff */
[----:B------:R-:W-:-:S09]  /*8ac0*/  UISETP.NE.AND UP0, UPT, UR58, URZ, UPT ;  /* 0x000000ff3a00728c */ /* 0x000fd2000bf05270 */
[----:B------:R-:W-:Y:S05]  /*8ad0*/  BRA.U !UP0, `(.L_x_107) ;  /* 0x0000000108487547 */ /* 0x000fea000b800000 */
[----:B------:R-:W1:Y:S02]  /*8ae0*/  LDCU.64 UR4, c[0x0][0x890] ;  /* 0x00011200ff0477ac */ /* 0x000e640008000a00 */
[----:B-1----:R-:W-:-:S04]  /*8af0*/  UISETP.NE.U32.AND UP0, UPT, UR4, URZ, UPT ;  /* 0x000000ff0400728c */ /* 0x002fc8000bf05070 */
[----:B------:R-:W-:-:S09]  /*8b00*/  UISETP.NE.AND.EX UP0, UPT, UR5, URZ, UPT, UP0 ;  /* 0x000000ff0500728c */ /* 0x000fd2000bf05300 */
[----:B------:R-:W-:Y:S05]  /*8b10*/  BRA.U UP0, `(.L_x_108) ;  /* 0x00000001000c7547 */ /* 0x000fea000b800000 */
[----:B------:R-:W-:-:S13]  /*8b20*/  FSETP.NEU.AND P0, PT, R117, RZ, PT ;  /* 0x000000ff7500720b */ /* 0x000fda0003f0d000 */
[----:B------:R-:W-:Y:S05]  /*8b30*/  @!P0 EXIT ;  /* 0x000000000000894d */ /* 0x000fea0003800000 */
[----:B------:R-:W-:Y:S05]  /*8b40*/  BRA `(.L_x_107) ;  /* 0x00000000002c7947 */ /* 0x000fea0003800000 */
.L_x_108:
[----:B------:R-:W-:Y:S01]  /*8b50*/  LOP3.LUT P0, RZ, R230, 0xff, RZ, 0xc0, !PT ;  /* 0x000000ffe6ff7812 */ /* 0x000fe2000780c0ff */
[----:B------:R-:W-:-:S12]  /*8b60*/  BSSY.RECONVERGENT B0, `(.L_x_107) ;  /* 0x0000009000007945 */ /* 0x000fd80003800200 */
[----:B------:R-:W-:Y:S05]  /*8b70*/  @P0 BRA `(.L_x_109) ;  /* 0x0000000000140947 */ /* 0x000fea0003800000 */
[----:B------:R-:W1:Y:S02]  /*8b80*/  LDCU.64 UR4, c[0x0][0x888] ;  /* 0x00011100ff0477ac */ /* 0x000e640008000a00 */
[----:B-1----:R-:W-:-:S04]  /*8b90*/  ISETP.NE.U32.AND P0, PT, RZ, UR4, PT ;  /* 0x00000004ff007c0c */ /* 0x002fc8000bf05070 */
[----:B------:R-:W-:-:S13]  /*8ba0*/  ISETP.NE.AND.EX P0, PT, RZ, UR5, PT, P0 ;  /* 0x00000005ff007c0c */ /* 0x000fda000bf05300 */
[----:B------:R-:W-:Y:S05]  /*8bb0*/  @!P0 EXIT ;  /* 0x000000000000894d */ /* 0x000fea0003800000 */
[----:B------:R-:W-:Y:S05]  /*8bc0*/  BRA `(.L_x_110) ;  /* 0x0000000000087947 */ /* 0x000fea0003800000 */
.L_x_109:
[----:B------:R-:W-:-:S13]  /*8bd0*/  FSETP.NEU.AND P0, PT, R117, RZ, PT ;  /* 0x000000ff7500720b */ /* 0x000fda0003f0d000 */
[----:B------:R-:W-:Y:S05]  /*8be0*/  @!P0 EXIT ;  /* 0x000000000000894d */ /* 0x000fea0003800000 */
.L_x_110:
[----:B------:R-:W-:Y:S05]  /*8bf0*/  BSYNC.RECONVERGENT B0 ;  /* 0x0000000000007941 */ /* 0x000fea0003800200 */
.L_x_107:
[----:B------:R-:W-:-:S04]  /*8c00*/  DEPBAR.LE SB0, 0x0 ;  /* 0x000080000000791a */ /* 0x000fc80000000000 */
[----:B------:R-:W-:Y:S05]  /*8c10*/  EXIT ;  /* 0x000000000000794d */ /* 0x000fea0003800000 */
.L_x_19:
[----:B--2---:R2:W1:Y:S02]  /*8c20*/  SYNCS.PHASECHK.TRANS64.TRYWAIT P0, [R3+URZ+0xd0], R2 ;  /* 0x0000d002030075a7 */ /* 0x00446400080011ff */
[----:B-1----:R-:W-:Y:S05]  /*8c30*/  @!P0 NANOSLEEP.SYNCS 0x989680 ;  /* 0x009896800000895d */ /* 0x002fea0003900000 */
[----:B------:R-:W1:Y:S02]  /*8c40*/  @!P0 SYNCS.PHASECHK.TRANS64 P0, [R3+URZ+0xd0], R2 ;  /* 0x0000d002030085a7 */ /* 0x000e6400080010ff */
[----:B-1----:R-:W-:Y:S05]  /*8c50*/  @!P0 BRA `(.L_x_19) ;  /* 0xfffffffc00f08947 */ /* 0x002fea000383ffff */
[----:B------:R-:W-:Y:S05]  /*8c60*/  BRA `(.L_x_111) ;  /* 0xffffff8800487947 */ /* 0x000fea000383ffff */
.L_x_22:
[----:B-1----:R-:W-:Y:S07]  /*8c70*/  MOV R2, UR33 ;  /* 0x0000002100027c02 */ /* 0x002fee0008000f00 */
.L_x_112:
[----:B-1----:R1:W2:Y:S02]  /*8c80*/  SYNCS.PHASECHK.TRANS64.TRYWAIT P0, [R2+URZ+0x18], R5 ;  /* 0x00001805020075a7 */ /* 0x0022a400080011ff */
[----:B--2---:R-:W-:Y:S05]  /*8c90*/  @!P0 NANOSLEEP.SYNCS 0x989680 ;  /* 0x009896800000895d */ /* 0x004fea0003900000 */
[----:B------:R-:W2:Y:S02]  /*8ca0*/  @!P0 SYNCS.PHASECHK.TRANS64 P0, [R2+URZ+0x18], R5 ;  /* 0x00001805020085a7 */ /* 0x000ea400080010ff */
[----:B--2---:R-:W-:Y:S05]  /*8cb0*/  @!P0 BRA `(.L_x_112) ;  /* 0xfffffffc00f08947 */ /* 0x004fea000383ffff */
[----:B------:R-:W-:Y:S05]  /*8cc0*/  BRA `(.L_x_21) ;  /* 0xffffff8800987947 */ /* 0x000fea000383ffff */
.L_x_28:
[----:B-1----:R-:W-:Y:S07]  /*8cd0*/  MOV R2, UR33 ;  /* 0x0000002100027c02 */ /* 0x002fee0008000f00 */
.L_x_113:
[----:B-1----:R1:W2:Y:S02]  /*8ce0*/  SYNCS.PHASECHK.TRANS64.TRYWAIT P0, [R2+URZ+0x18], R5 ;  /* 0x00001805020075a7 */ /* 0x0022a400080011ff */
[----:B--2---:R-:W-:Y:S05]  /*8cf0*/  @!P0 NANOSLEEP.SYNCS 0x989680 ;  /* 0x009896800000895d */ /* 0x004fea0003900000 */
[----:B------:R-:W2:Y:S02]  /*8d00*/  @!P0 SYNCS.PHASECHK.TRANS64 P0, [R2+URZ+0x18], R5 ;  /* 0x00001805020085a7 */ /* 0x000ea400080010ff */
[----:B--2---:R-:W-:Y:S05]  /*8d10*/  @!P0 BRA `(.L_x_113) ;  /* 0xfffffffc00f08947 */ /* 0x004fea000383ffff */
[----:B------:R-:W-:Y:S05]  /*8d20*/  BRA `(.L_x_27) ;  /* 0xffffff8c00707947 */ /* 0x000fea000383ffff */
.L_x_32:
[----:B-1----:R1:W2:Y:S02]  /*8d30*/  SYNCS.PHASECHK.TRANS64.TRYWAIT P0, [R2+URZ+0x60], R3 ;  /* 0x00006003020075a7 */ /* 0x0022a400080011ff */
[----:B--2---:R-:W-:Y:S05]  /*8d40*/  @!P0 NANOSLEEP.SYNCS 0x989680 ;  /* 0x009896800000895d */ /* 0x004fea0003900000 */
[----:B------:R-:W2:Y:S02]  /*8d50*/  @!P0 SYNCS.PHASECHK.TRANS64 P0, [R2+URZ+0x60], R3 ;  /* 0x00006003020085a7 */ /* 0x000ea400080010ff */
[----:B--2---:R-:W-:Y:S05]  /*8d60*/  @!P0 BRA `(.L_x_32) ;  /* 0xfffffffc00f08947 */ /* 0x004fea000383ffff */
[----:B------:R-:W-:Y:S05]  /*8d70*/  BRA `(.L_x_114) ;  /* 0xffffff9000287947 */ /* 0x000fea000383ffff */
.L_x_36:
[----:B----4-:R-:W-:-:S07]  /*8d80*/  MOV R0, UR5 ;  /* 0x0000000500007c02 */ /* 0x010fce0008000f00 */
.L_x_115:
[----:B-1----:R1:W2:Y:S02]  /*8d90*/  SYNCS.PHASECHK.TRANS64.TRYWAIT P0, [R0+URZ], R3 ;  /* 0x00000003000075a7 */ /* 0x0022a400080011ff */
[----:B--2---:R-:W-:Y:S05]  /*8da0*/  @!P0 NANOSLEEP.SYNCS 0x989680 ;  /* 0x009896800000895d */ /* 0x004fea0003900000 */
[----:B------:R-:W2:Y:S02]  /*8db0*/  @!P0 SYNCS.PHASECHK.TRANS64 P0, [R0+URZ], R3 ;  /* 0x00000003000085a7 */ /* 0x000ea400080010ff */
[----:B--2---:R-:W-:Y:S05]  /*8dc0*/  @!P0 BRA `(.L_x_115) ;  /* 0xfffffffc00f08947 */ /* 0x004fea000383ffff */
[----:B------:R-:W-:Y:S05]  /*8dd0*/  BRA `(.L_x_116) ;  /* 0xffffff9400987947 */ /* 0x000fea000383ffff */
.L_x_37:
[----:B----4-:R-:W-:-:S07]  /*8de0*/  MOV R0, UR5 ;  /* 0x0000000500007c02 */ /* 0x010fce0008000f00 */
.L_x_117:
[----:B-1----:R1:W2:Y:S02]  /*8df0*/  SYNCS.PHASECHK.TRANS64.TRYWAIT P0, [R0+URZ], R3 ;  /* 0x00000003000075a7 */ /* 0x0022a400080011ff */
[----:B--2---:R-:W-:Y:S05]  /*8e00*/  @!P0 NANOSLEEP.SYNCS 0x989680 ;  /* 0x009896800000895d */ /* 0x004fea0003900000 */
[----:B------:R-:W2:Y:S02]  /*8e10*/  @!P0 SYNCS.PHASECHK.TRANS64 P0, [R0+URZ], R3 ;  /* 0x00000003000085a7 */ /* 0x000ea400080010ff */
[----:B--2---:R-:W-:Y:S05]  /*8e20*/  @!P0 BRA `(.L_x_117) ;  /* 0xfffffffc00f08947 */ /* 0x004fea000383ffff */
[----:B------:R-:W-:Y:S05]  /*8e30*/  BRA `(.L_x_118) ;  /* 0xffffff9400a47947 */ /* 0x000fea000383ffff */
.L_x_40:
[----:B-1----:R1:W2:Y:S02]  /*8e40*/  SYNCS.PHASECHK.TRANS64.TRYWAIT P0, [R0+URZ+0xc0], R5 ;  /* 0x0000c005000075a7 */ /* 0x0022a400080011ff */
[----:B--2---:R-:W-:Y:S05]  /*8e50*/  @!P0 NANOSLEEP.SYNCS 0x989680 ;  /* 0x009896800000895d */ /* 0x004fea0003900000 */
[----:B------:R-:W2:Y:S02]  /*8e60*/  @!P0 SYNCS.PHASECHK.TRANS64 P0, [R0+URZ+0xc0], R5 ;  /* 0x0000c005000085a7 */ /* 0x000ea400080010ff */
[----:B--2---:R-:W-:Y:S05]  /*8e70*/  @!P0 BRA `(.L_x_40) ;  /* 0xfffffffc00f08947 */ /* 0x004fea000383ffff */
[----:B------:R-:W-:Y:S05]  /*8e80*/  BRA `(.L_x_119) ;  /* 0xffffff9800007947 */ /* 0x000fea000383ffff */
.L_x_41:
[----:B------:R-:W-:-:S07]  /*8e90*/  MOV R0, UR5 ;  /* 0x0000000500007c02 */ /* 0x000fce0008000f00 */
.L_x_120:
[----:B-1----:R1:W2:Y:S02]  /*8ea0*/  SYNCS.PHASECHK.TRANS64.TRYWAIT P0, [R0+URZ+0x70], R5 ;  /* 0x00007005000075a7 */ /* 0x0022a400080011ff */
[----:B--2---:R-:W-:Y:S05]  /*8eb0*/  @!P0 NANOSLEEP.SYNCS 0x989680 ;  /* 0x009896800000895d */ /* 0x004fea0003900000 */
[----:B------:R-:W2:Y:S02]  /*8ec0*/  @!P0 SYNCS.PHASECHK.TRANS64 P0, [R0+URZ+0x70], R5 ;  /* 0x00007005000085a7 */ /* 0x000ea400080010ff */
[----:B--2---:R-:W-:Y:S05]  /*8ed0*/  @!P0 BRA `(.L_x_120) ;  /* 0xfffffffc00f08947 */ /* 0x004fea000383ffff */
[----:B------:R-:W-:Y:S05]  /*8ee0*/  BRA `(.L_x_121) ;  /* 0xffffff9800107947 */ /* 0x000fea000383ffff */
.L_x_42:
[----:B-1----:R1:W2:Y:S02]  /*8ef0*/  SYNCS.PHASECHK.TRANS64.TRYWAIT P1, [R0+URZ+0x60], R5 ;  /* 0x00006005000075a7 */ /* 0x0022a400080211ff */
[----:B--2---:R-:W-:Y:S05]  /*8f00*/  @!P1 NANOSLEEP.SYNCS 0x989680 ;  /* 0x009896800000995d */ /* 0x004fea0003900000 */
[----:B------:R-:W2:Y:S02]  /*8f10*/  @!P1 SYNCS.PHASECHK.TRANS64 P1, [R0+URZ+0x60], R5 ;  /* 0x00006005000095a7 */ /* 0x000ea400080210ff */
[----:B--2---:R-:W-:Y:S05]  /*8f20*/  @!P1 BRA `(.L_x_42) ;  /* 0xfffffffc00f09947 */ /* 0x004fea000383ffff */
[----:B------:R-:W-:Y:S05]  /*8f30*/  BRA `(.L_x_122) ;  /* 0xffffff9800407947 */ /* 0x000fea000383ffff */
.L_x_45:
[----:B------:R-:W-:-:S07]  /*8f40*/  MOV R0, UR5 ;  /* 0x0000000500007c02 */ /* 0x000fce0008000f00 */
.L_x_123:
[----:B-1----:R1:W2:Y:S02]  /*8f50*/  SYNCS.PHASECHK.TRANS64.TRYWAIT P0, [R0+URZ+0x70], R3 ;  /* 0x00007003000075a7 */ /* 0x0022a400080011ff */
[----:B--2---:R-:W-:Y:S05]  /*8f60*/  @!P0 NANOSLEEP.SYNCS 0x989680 ;  /* 0x009896800000895d */ /* 0x004fea0003900000 */
[----:B------:R-:W2:Y:S02]  /*8f70*/  @!P0 SYNCS.PHASECHK.TRANS64 P0, [R0+URZ+0x70], R3 ;  /* 0x00007003000085a7 */ /* 0x000ea400080010ff */
[----:B--2---:R-:W-:Y:S05]  /*8f80*/  @!P0 BRA `(.L_x_123) ;  /* 0xfffffffc00f08947 */ /* 0x004fea000383ffff */
[----:B------:R-:W-:Y:S05]  /*8f90*/  BRA `(.L_x_44) ;  /* 0xffffff9800947947 */ /* 0x000fea000383ffff */
.L_x_52:
[----:B-1----:R1:W2:Y:S02]  /*8fa0*/  SYNCS.PHASECHK.TRANS64.TRYWAIT P1, [R0+URZ+0x60], R5 ;  /* 0x00006005000075a7 */ /* 0x0022a400080211ff */
[----:B--2---:R-:W-:Y:S05]  /*8fb0*/  @!P1 NANOSLEEP.SYNCS 0x989680 ;  /* 0x009896800000995d */ /* 0x004fea0003900000 */
[----:B------:R-:W2:Y:S02]  /*8fc0*/  @!P1 SYNCS.PHASECHK.TRANS64 P1, [R0+URZ+0x60], R5 ;  /* 0x00006005000095a7 */ /* 0x000ea400080210ff */
[----:B--2---:R-:W-:Y:S05]  /*8fd0*/  @!P1 BRA `(.L_x_52) ;  /* 0xfffffffc00f09947 */ /* 0x004fea000383ffff */
[----:B------:R-:W-:Y:S05]  /*8fe0*/  BRA `(.L_x_124) ;  /* 0xffffffa000247947 */ /* 0x000fea000383ffff */
.L_x_53:
[----:B------:R-:W-:-:S07]  /*8ff0*/  MOV R3, UR14 ;  /* 0x0000000e00037c02 */ /* 0x000fce0008000f00 */
.L_x_125:
[----:B-1----:R1:W2:Y:S02]  /*9000*/  SYNCS.PHASECHK.TRANS64.TRYWAIT P0, [R3+URZ+0xa0], R0 ;  /* 0x0000a000030075a7 */ /* 0x0022a400080011ff */
[----:B--2---:R-:W-:Y:S05]  /*9010*/  @!P0 NANOSLEEP.SYNCS 0x989680 ;  /* 0x009896800000895d */ /* 0x004fea0003900000 */
[----:B------:R-:W2:Y:S02]  /*9020*/  @!P0 SYNCS.PHASECHK.TRANS64 P0, [R3+URZ+0xa0], R0 ;  /* 0x0000a000030085a7 */ /* 0x000ea400080010ff */
[----:B--2---:R-:W-:Y:S05]  /*9030*/  @!P0 BRA `(.L_x_125) ;  /* 0xfffffffc00f08947 */ /* 0x004fea000383ffff */
[----:B------:R-:W-:Y:S05]  /*9040*/  BRA `(.L_x_126) ;  /* 0xffffffa000707947 */ /* 0x000fea000383ffff */
.L_x_56:
[----:B------:R-:W-:Y:S07]  /*9050*/  MOV R0, UR19 ;  /* 0x0000001300007c02 */ /* 0x000fee0008000f00 */
.L_x_127:
[----:B-1----:R1:W2:Y:S02]  /*9060*/  SYNCS.PHASECHK.TRANS64.TRYWAIT P0, [R0+URZ], R3 ;  /* 0x00000003000075a7 */ /* 0x0022a400080011ff */
[----:B--2---:R-:W-:Y:S05]  /*9070*/  @!P0 NANOSLEEP.SYNCS 0x989680 ;  /* 0x009896800000895d */ /* 0x004fea0003900000 */
[----:B------:R-:W2:Y:S02]  /*9080*/  @!P0 SYNCS.PHASECHK.TRANS64 P0, [R0+URZ], R3 ;  /* 0x00000003000085a7 */ /* 0x000ea400080010ff */
[----:B--2---:R-:W-:Y:S05]  /*9090*/  @!P0 BRA `(.L_x_127) ;  /* 0xfffffffc00f08947 */ /* 0x004fea000383ffff */
[----:B------:R-:W-:Y:S05]  /*90a0*/  BRA `(.L_x_55) ;  /* 0xffffffa0008c7947 */ /* 0x000fea000383ffff */
.L_x_59:
[----:B------:R-:W-:-:S07]  /*90b0*/  MOV R0, UR5 ;  /* 0x0000000500007c02 */ /* 0x000fce0008000f00 */
.L_x_128:
[----:B--2---:R2:W3:Y:S02]  /*90c0*/  SYNCS.PHASECHK.TRANS64.TRYWAIT P0, [R0+URZ], R3 ;  /* 0x00000003000075a7 */ /* 0x0044e400080011ff */
[----:B---3--:R-:W-:Y:S05]  /*90d0*/  @!P0 NANOSLEEP.SYNCS 0x989680 ;  /* 0x009896800000895d */ /* 0x008fea0003900000 */
[----:B------:R-:W3:Y:S02]  /*90e0*/  @!P0 SYNCS.PHASECHK.TRANS64 P0, [R0+URZ], R3 ;  /* 0x00000003000085a7 */ /* 0x000ee400080010ff */
[----:B---3--:R-:W-:Y:S05]  /*90f0*/  @!P0 BRA `(.L_x_128) ;  /* 0xfffffffc00f08947 */ /* 0x008fea000383ffff */
[----:B------:R-:W-:Y:S05]  /*9100*/  BRA `(.L_x_129) ;  /* 0xffffffa400b87947 */ /* 0x000fea000383ffff */
.L_x_60:
[----:B------:R-:W-:-:S07]  /*9110*/  MOV R0, UR5 ;  /* 0x0000000500007c02 */ /* 0x000fce0008000f00 */
.L_x_130:
[----:B--2---:R2:W3:Y:S02]  /*9120*/  SYNCS.PHASECHK.TRANS64.TRYWAIT P0, [R0+URZ], R3 ;  /* 0x00000003000075a7 */ /* 0x0044e400080011ff */
[----:B---3--:R-:W-:Y:S05]  /*9130*/  @!P0 NANOSLEEP.SYNCS 0x989680 ;  /* 0x009896800000895d */ /* 0x008fea0003900000 */
[----:B------:R-:W3:Y:S02]  /*9140*/  @!P0 SYNCS.PHASECHK.TRANS64 P0, [R0+URZ], R3 ;  /* 0x00000003000085a7 */ /* 0x000ee400080010ff */
[----:B---3--:R-:W-:Y:S05]  /*9150*/  @!P0 BRA `(.L_x_130) ;  /* 0xfffffffc00f08947 */ /* 0x008fea000383ffff */
[----:B------:R-:W-:Y:S05]  /*9160*/  BRA `(.L_x_131) ;  /* 0xffffffa400c47947 */ /* 0x000fea000383ffff */
.L_x_61:
[----:B------:R-:W-:-:S07]  /*9170*/  MOV R0, UR5 ;  /* 0x0000000500007c02 */ /* 0x000fce0008000f00 */
.L_x_132:
[----:B--2---:R2:W3:Y:S02]  /*9180*/  SYNCS.PHASECHK.TRANS64.TRYWAIT P0, [R0+URZ], R3 ;  /* 0x00000003000075a7 */ /* 0x0044e400080011ff */
[----:B---3--:R-:W-:Y:S05]  /*9190*/  @!P0 NANOSLEEP.SYNCS 0x989680 ;  /* 0x009896800000895d */ /* 0x008fea0003900000 */
[----:B------:R-:W3:Y:S02]  /*91a0*/  @!P0 SYNCS.PHASECHK.TRANS64 P0, [R0+URZ], R3 ;  /* 0x00000003000085a7 */ /* 0x000ee400080010ff */
[----:B---3--:R-:W-:Y:S05]  /*91b0*/  @!P0 BRA `(.L_x_132) ;  /* 0xfffffffc00f08947 */ /* 0x008fea000383ffff */
[----:B------:R-:W-:Y:S05]  /*91c0*/  BRA `(.L_x_133) ;  /* 0xffffffa400d07947 */ /* 0x000fea000383ffff */
.L_x_62:
[----:B------:R-:W-:-:S07]  /*91d0*/  MOV R0, UR6 ;  /* 0x0000000600007c02 */ /* 0x000fce0008000f00 */
.L_x_134:
[----:B--2---:R2:W3:Y:S02]  /*91e0*/  SYNCS.PHASECHK.TRANS64.TRYWAIT P0, [R0+URZ], R3 ;  /* 0x00000003000075a7 */ /* 0x0044e400080011ff */
[----:B---3--:R-:W-:Y:S05]  /*91f0*/  @!P0 NANOSLEEP.SYNCS 0x989680 ;  /* 0x009896800000895d */ /* 0x008fea0003900000 */
[----:B------:R-:W3:Y:S02]  /*9200*/  @!P0 SYNCS.PHASECHK.TRANS64 P0, [R0+URZ], R3 ;  /* 0x00000003000085a7 */ /* 0x000ee400080010ff */
[----:B---3--:R-:W-:Y:S05]  /*9210*/  @!P0 BRA `(.L_x_134) ;  /* 0xfffffffc00f08947 */ /* 0x008fea000383ffff */
[----:B------:R-:W-:Y:S05]  /*9220*/  BRA `(.L_x_135) ;  /* 0xffffffa400dc7947 */ /* 0x000fea000383ffff */
.L_x_67:
[----:B--2---:R2:W3:Y:S02]  /*9230*/  SYNCS.PHASECHK.TRANS64.TRYWAIT P0, [R0+URZ+0x60], R3 ;  /* 0x00006003000075a7 */ /* 0x0044e400080011ff */
[----:B---3--:R-:W-:Y:S05]  /*9240*/  @!P0 NANOSLEEP.SYNCS 0x989680 ;  /* 0x009896800000895d */ /* 0x008fea0003900000 */
[----:B------:R-:W3:Y:S02]  /*9250*/  @!P0 SYNCS.PHASECHK.TRANS64 P0, [R0+URZ+0x60], R3 ;  /* 0x00006003000085a7 */ /* 0x000ee400080010ff */
[----:B---3--:R-:W-:Y:S05]  /*9260*/  @!P0 BRA `(.L_x_67) ;  /* 0xfffffffc00f08947 */ /* 0x008fea000383ffff */
[----:B------:R-:W-:Y:S05]  /*9270*/  BRA `(.L_x_136) ;  /* 0xffffffa800d87947 */ /* 0x000fea000383ffff */
.L_x_70:
[----:B------:R-:W-:Y:S07]  /*9280*/  MOV R0, UR4 ;  /* 0x0000000400007c02 */ /* 0x000fee0008000f00 */
.L_x_137:
[----:B--2---:R2:W3:Y:S02]  /*9290*/  SYNCS.PHASECHK.TRANS64.TRYWAIT P0, [R0+URZ+0x58], R3 ;  /* 0x00005803000075a7 */ /* 0x0044e400080011ff */
[----:B---3--:R-:W-:Y:S05]  /*92a0*/  @!P0 NANOSLEEP.SYNCS 0x989680 ;  /* 0x009896800000895d */ /* 0x008fea0003900000 */
[----:B------:R-:W3:Y:S02]  /*92b0*/  @!P0 SYNCS.PHASECHK.TRANS64 P0, [R0+URZ+0x58], R3 ;  /* 0x00005803000085a7 */ /* 0x000ee400080010ff */
[----:B---3--:R-:W-:Y:S05]  /*92c0*/  @!P0 BRA `(.L_x_137) ;  /* 0xfffffffc00f08947 */ /* 0x008fea000383ffff */
[----:B------:R-:W-:Y:S05]  /*92d0*/  BRA `(.L_x_69) ;  /* 0xffffffac00c07947 */ /* 0x000fea000383ffff */
.L_x_73:
[----:B------:R-:W-:Y:S07]  /*92e0*/  MOV R3, UR13 ;  /* 0x0000000d00037c02 */ /* 0x000fee0008000f00 */
.L_x_138:
[----:B-1----:R1:W2:Y:S02]  /*92f0*/  SYNCS.PHASECHK.TRANS64.TRYWAIT P3, [R3+URZ+0x40], R12 ;  /* 0x0000400c030075a7 */ /* 0x0022a400080611ff */
[----:B--2---:R-:W-:Y:S05]  /*9300*/  @!P3 NANOSLEEP.SYNCS 0x989680 ;  /* 0x009896800000b95d */ /* 0x004fea0003900000 */
[----:B------:R-:W2:Y:S02]  /*9310*/  @!P3 SYNCS.PHASECHK.TRANS64 P3, [R3+URZ+0x40], R12 ;  /* 0x0000400c0300b5a7 */ /* 0x000ea400080610ff */
[----:B--2---:R-:W-:Y:S05]  /*9320*/  @!P3 BRA `(.L_x_138) ;  /* 0xfffffffc00f0b947 */ /* 0x004fea000383ffff */
[----:B------:R-:W-:Y:S05]  /*9330*/  BRA `(.L_x_139) ;  /* 0xffffffb0005c7947 */ /* 0x000fea000383ffff */
.L_x_75:
[----:B------:R-:W-:-:S07]  /*9340*/  MOV R0, UR4 ;  /* 0x0000000400007c02 */ /* 0x000fce0008000f00 */
.L_x_140:
[----:B-1----:R1:W2:Y:S02]  /*9350*/  SYNCS.PHASECHK.TRANS64.TRYWAIT P0, [R0+URZ], R3 ;  /* 0x00000003000075a7 */ /* 0x0022a400080011ff */
[----:B--2---:R-:W-:Y:S05]  /*9360*/  @!P0 NANOSLEEP.SYNCS 0x989680 ;  /* 0x009896800000895d */ /* 0x004fea0003900000 */
[----:B------:R-:W2:Y:S02]  /*9370*/  @!P0 SYNCS.PHASECHK.TRANS64 P0, [R0+URZ], R3 ;  /* 0x00000003000085a7 */ /* 0x000ea400080010ff */
[----:B--2---:R-:W-:Y:S05]  /*9380*/  @!P0 BRA `(.L_x_140) ;  /* 0xfffffffc00f08947 */ /* 0x004fea000383ffff */
[----:B------:R-:W-:Y:S05]  /*9390*/  BRA `(.L_x_141) ;  /* 0xffffffb800307947 */ /* 0x000fea000383ffff */
.L_x_77:
[----:B--2---:R2:W4:Y:S02]  /*93a0*/  SYNCS.PHASECHK.TRANS64.TRYWAIT P0, [R0+URZ+0x60], R3 ;  /* 0x00006003000075a7 */ /* 0x00452400080011ff */
[----:B----4-:R-:W-:Y:S05]  /*93b0*/  @!P0 NANOSLEEP.SYNCS 0x989680 ;  /* 0x009896800000895d */ /* 0x010fea0003900000 */
[----:B------:R-:W4:Y:S02]  /*93c0*/  @!P0 SYNCS.PHASECHK.TRANS64 P0, [R0+URZ+0x60], R3 ;  /* 0x00006003000085a7 */ /* 0x000f2400080010ff */
[----:B----4-:R-:W-:Y:S05]  /*93d0*/  @!P0 BRA `(.L_x_77) ;  /* 0xfffffffc00f08947 */ /* 0x010fea000383ffff */
[----:B------:R-:W-:Y:S05]  /*93e0*/  BRA `(.L_x_142) ;  /* 0xffffffbc00147947 */ /* 0x000fea000383ffff */
.L_x_87:
[----:B-1----:R1:W2:Y:S02]  /*93f0*/  SYNCS.PHASECHK.TRANS64.TRYWAIT P0, [R0+URZ+0x30], R3 ;  /* 0x00003003000075a7 */ /* 0x0022a400080011ff */
[----:B--2---:R-:W-:Y:S05]  /*9400*/  @!P0 NANOSLEEP.SYNCS 0x989680 ;  /* 0x009896800000895d */ /* 0x004fea0003900000 */
[----:B------:R-:W2:Y:S02]  /*9410*/  @!P0 SYNCS.PHASECHK.TRANS64 P0, [R0+URZ+0x30], R3 ;  /* 0x00003003000085a7 */ /* 0x000ea400080010ff */
[----:B--2---:R-:W-:Y:S05]  /*9420*/  @!P0 BRA `(.L_x_87) ;  /* 0xfffffffc00f08947 */ /* 0x004fea000383ffff */
[----:B------:R-:W-:Y:S05]  /*9430*/  BRA `(.L_x_86) ;  /* 0xffffffc8001c7947 */ /* 0x000fea000383ffff */
.L_x_89:
[----:B-1----:R1:W2:Y:S02]  /*9440*/  SYNCS.PHASECHK.TRANS64.TRYWAIT P1, [R176+URZ+0x80], R9 ;  /* 0x00008009b00075a7 */ /* 0x0022a400080211ff */
[----:B--2---:R-:W-:Y:S05]  /*9450*/  @!P1 NANOSLEEP.SYNCS 0x989680 ;  /* 0x009896800000995d */ /* 0x004fea0003900000 */
[----:B------:R-:W2:Y:S02]  /*9460*/  @!P1 SYNCS.PHASECHK.TRANS64 P1, [R176+URZ+0x80], R9 ;  /* 0x00008009b00095a7 */ /* 0x000ea400080210ff */
[----:B--2---:R-:W-:Y:S05]  /*9470*/  @!P1 BRA `(.L_x_89) ;  /* 0xfffffffc00f09947 */ /* 0x004fea000383ffff */
[----:B------:R-:W-:Y:S05]  /*9480*/  BRA `(.L_x_88) ;  /* 0xffffffc800d47947 */ /* 0x000fea000383ffff */
        .weak           $__internal_0_$__cuda_sm10x_tcgen05_guardrail_trap_col_being_dealloced_not_returned_by_alloc
        .type           $__internal_0_$__cuda_sm10x_tcgen05_guardrail_trap_col_being_dealloced_not_returned_by_alloc,@function
        .size           $__internal_0_$__cuda_sm10x_tcgen05_guardrail_trap_col_being_dealloced_not_returned_by_alloc,($__internal_1_$__cuda_sm10x_tcgen05_guardrail_trap_phase_invalid_during_alloc - $__internal_0_$__cuda_sm10x_tcgen05_guardrail_trap_col_being_dealloced_not_returned_by_alloc)
$__internal_0_$__cuda_sm10x_tcgen05_guardrail_trap_col_being_dealloced_not_returned_by_alloc:
[----:B------:R-:W-:Y:S05]  /*9490*/  BPT.TRAP 0x1 ;  /* 0x000000040000795c */ /* 0x000fea0000300000 */
[----:B------:R-:W-:-:S04]  /*94a0*/  HFMA2 R3, -RZ, RZ, 0, 0 ;  /* 0x00000000ff037431 */ /* 0x000fc800000001ff */
[----:B------:R-:W-:Y:S05]  /*94b0*/  RET.REL.NODEC R2 `(_ZN7cutlass13device_kernelINS_4gemm6kernel13GemmUniversalIN4cute5tupleIJiiiiEEENS1_10collective13CollectiveMmaINS1_35MainloopSm100TmaUmmaWarpSpecializedILi3ELi2ELi4ENS5_IJNS4_1CILi1EEESB_SB_EEEEENS5_IJNSA_ILi64EEENSA_ILi176EEENSA_ILi128EEEEEENS_10bfloat16_tENS5_IJlSB_lEEESI_SJ_NS4_8TiledMMAINS4_8MMA_AtomIJNS4_20SM100_MMA_F16BF16_SSISI_SI_fLi64ELi176ELNS4_4UMMA5MajorE0ELSO_0ELNSN_7ScaleInE0ELSP_0EEEEEENS4_6LayoutISC_NS5_IJNSA_ILi0EEEST_ST_EEEEENS5_IJNS4_10UnderscoreESW_SW_EEEEENS4_13SM90_TMA_LOADENS4_14ComposedLayoutINS4_7SwizzleILi3ELi4ELi3EEENS4_18smem_ptr_flag_bitsILi16EEENSS_INS5_IJNSA_ILi8EEESE_EEENS5_IJSE_SB_EEEEEEEvNS4_8identityESZ_S19_vS1A_EENS_8epilogue10collective18CollectiveEpilogueINS1C_23Sm100TmaWarpSpecializedILi2ELi1ELi88ELb1ELb0EEEJSH_NS5_IJNSS_ISE_SB_EENSS_ISF_SB_EEEEESI_SJ_SI_SJ_NS1C_6fusion15FusionCallbacksIS1G_NS1K_17LinearCombinationISI_fSI_fLNS_15FloatRoundStyleE2EEESH_S1J_JEEENS4_5SM1004TMEM4LOAD26SM100_TMEM_LOAD_16dp256b2xESZ_NS10_INS11_ILi1ELi4ELi3EEES14_NSS_INS5_IJS15_NSA_ILi16EEEEEENS5_IJS1V_SB_EEEEEEENS4_17SM75_U32x4_LDSM_NENS4_14SM90_TMA_STOREES1Z_NS4_17SM90_U32x4_STSM_NENS4_39AutoVectorizingCopyWithAssumedAlignmentILi128EEEEEEvvEEEEvNT_6ParamsE) ;  /* 0xffffff6802d07950 */ /* 0x000fea0003c3ffff */
        .weak           $__internal_1_$__cuda_sm10x_tcgen05_guardrail_trap_phase_invalid_during_alloc
        .type           $__internal_1_$__cuda_sm10x_tcgen05_guardrail_trap_phase_invalid_during_alloc,@function
        .size           $__internal_1_$__cuda_sm10x_tcgen05_guardrail_trap_phase_invalid_during_alloc,($__internal_2_$__cuda_sm10x_tcgen05_guardrail_trap_unallocated_columns_being_dealloced - $__internal_1_$__cuda_sm10x_tcgen05_guardrail_trap_phase_invalid_during_alloc)
$__internal_1_$__cuda_sm10x_tcgen05_guardrail_trap_phase_invalid_during_alloc:
[----:B------:R-:W-:Y:S05]  /*94c0*/  BPT.TRAP 0x1 ;  /* 0x000000040000795c */ /* 0x000fea0000300000 */
[----:B------:R-:W-:-:S04]  /*94d0*/  MOV R3, 0x0 ;  /* 0x0000000000037802 */ /* 0x000fc80000000f00 */
[----:B------:R-:W-:Y:S05]  /*94e0*/  RET.REL.NODEC R2 `(_ZN7cutlass13device_kernelINS_4gemm6kernel13GemmUniversalIN4cute5tupleIJiiiiEEENS1_10collective13CollectiveMmaINS1_35MainloopSm100TmaUmmaWarpSpecializedILi3ELi2ELi4ENS5_IJNS4_1CILi1EEESB_SB_EEEEENS5_IJNSA_ILi64EEENSA_ILi176EEENSA_ILi128EEEEEENS_10bfloat16_tENS5_IJlSB_lEEESI_SJ_NS4_8TiledMMAINS4_8MMA_AtomIJNS4_20SM100_MMA_F16BF16_SSISI_SI_fLi64ELi176ELNS4_4UMMA5MajorE0ELSO_0ELNSN_7ScaleInE0ELSP_0EEEEEENS4_6LayoutISC_NS5_IJNSA_ILi0EEEST_ST_EEEEENS5_IJNS4_10UnderscoreESW_SW_EEEEENS4_13SM90_TMA_LOADENS4_14ComposedLayoutINS4_7SwizzleILi3ELi4ELi3EEENS4_18smem_ptr_flag_bitsILi16EEENSS_INS5_IJNSA_ILi8EEESE_EEENS5_IJSE_SB_EEEEEEEvNS4_8identityESZ_S19_vS1A_EENS_8epilogue10collective18CollectiveEpilogueINS1C_23Sm100TmaWarpSpecializedILi2ELi1ELi88ELb1ELb0EEEJSH_NS5_IJNSS_ISE_SB_EENSS_ISF_SB_EEEEESI_SJ_SI_SJ_NS1C_6fusion15FusionCallbacksIS1G_NS1K_17LinearCombinationISI_fSI_fLNS_15FloatRoundStyleE2EEESH_S1J_JEEENS4_5SM1004TMEM4LOAD26SM100_TMEM_LOAD_16dp256b2xESZ_NS10_INS11_ILi1ELi4ELi3EEES14_NSS_INS5_IJS15_NSA_ILi16EEEEEENS5_IJS1V_SB_EEEEEEENS4_17SM75_U32x4_LDSM_NENS4_14SM90_TMA_STOREES1Z_NS4_17SM90_U32x4_STSM_NENS4_39AutoVectorizingCopyWithAssumedAlignmentILi128EEEEEEvvEEEEvNT_6ParamsE) ;  /* 0xffffff6802c47950 */ /* 0x000fea0003c3ffff */
        .weak           $__internal_2_$__cuda_sm10x_tcgen05_guardrail_trap_unallocated_columns_being_dealloced
        .type           $__internal_2_$__cuda_sm10x_tcgen05_guardrail_trap_unallocated_columns_being_dealloced,@function
        .size           $__internal_2_$__cuda_sm10x_tcgen05_guardrail_trap_unallocated_columns_being_dealloced,(.L_x_144 - $__internal_2_$__cuda_sm10x_tcgen05_guardrail_trap_unallocated_columns_being_dealloced)
$__internal_2_$__cuda_sm10x_tcgen05_guardrail_trap_unallocated_columns_being_dealloced:
[----:B------:R-:W-:Y:S05]  /*94f0*/  BPT.TRAP 0x1 ;  /* 0x000000040000795c */ /* 0x000fea0000300000 */
[----:B------:R-:W-:-:S04]  /*9500*/  HFMA2 R3, -RZ, RZ, 0, 0 ;  /* 0x00000000ff037431 */ /* 0x000fc800000001ff */
[----:B------:R-:W-:Y:S05]  /*9510*/  RET.REL.NODEC R2 `(_ZN7cutlass13device_kernelINS_4gemm6kernel13GemmUniversalIN4cute5tupleIJiiiiEEENS1_10collective13CollectiveMmaINS1_35MainloopSm100TmaUmmaWarpSpecializedILi3ELi2ELi4ENS5_IJNS4_1CILi1EEESB_SB_EEEEENS5_IJNSA_ILi64EEENSA_ILi176EEENSA_ILi128EEEEEENS_10bfloat16_tENS5_IJlSB_lEEESI_SJ_NS4_8TiledMMAINS4_8MMA_AtomIJNS4_20SM100_MMA_F16BF16_SSISI_SI_fLi64ELi176ELNS4_4UMMA5MajorE0ELSO_0ELNSN_7ScaleInE0ELSP_0EEEEEENS4_6LayoutISC_NS5_IJNSA_ILi0EEEST_ST_EEEEENS5_IJNS4_10UnderscoreESW_SW_EEEEENS4_13SM90_TMA_LOADENS4_14ComposedLayoutINS4_7SwizzleILi3ELi4ELi3EEENS4_18smem_ptr_flag_bitsILi16EEENSS_INS5_IJNSA_ILi8EEESE_EEENS5_IJSE_SB_EEEEEEEvNS4_8identityESZ_S19_vS1A_EENS_8epilogue10collective18CollectiveEpilogueINS1C_23Sm100TmaWarpSpecializedILi2ELi1ELi88ELb1ELb0EEEJSH_NS5_IJNSS_ISE_SB_EENSS_ISF_SB_EEEEESI_SJ_SI_SJ_NS1C_6fusion15FusionCallbacksIS1G_NS1K_17LinearCombinationISI_fSI_fLNS_15FloatRoundStyleE2EEESH_S1J_JEEENS4_5SM1004TMEM4LOAD26SM100_TMEM_LOAD_16dp256b2xESZ_NS10_INS11_ILi1ELi4ELi3EEES14_NSS_INS5_IJS15_NSA_ILi16EEEEEENS5_IJS1V_SB_EEEEEEENS4_17SM75_U32x4_LDSM_NENS4_14SM90_TMA_STOREES1Z_NS4_17SM90_U32x4_STSM_NENS4_39AutoVectorizingCopyWithAssumedAlignmentILi128EEEEEEvvEEEEvNT_6ParamsE) ;  /* 0xffffff6802b87950 */ /* 0x000fea0003c3ffff */
.L_x_143:
[----:B------:R-:W-:-:S00]  /*9520*/  BRA `(.L_x_143) ;  /* 0xfffffffc00fc7947 */ /* 0x000fc0000383ffff */
[----:B------:R-:W-:-:S00]  /*9530*/  NOP ;  /* 0x0000000000007918 */ /* 0x000fc00000000000 */
        /* <DEDUP_REMOVED lines=12> */
.L_x_144:


//--------------------- .nv.global.init           --------------------------
	.section	.nv.global.init,"aw",@progbits
.nv.global.init:
	.type		$str$27,@object
	.size		$str$27,($str$28 - $str$27)
$str$27:
        /*0000*/ 	.byte	0x28, 0x61, 0x64, 0x64, 0x72, 0x65, 0x73, 0x73, 0x20, 0x26, 0x20, 0x6d, 0x61, 0x73, 0x6b, 0x29
        /*0010*/ 	.byte	0x20, 0x3d, 0x3d, 0x20, 0x30, 0x00
	.type		$str$28,@object
	.size		$str$28,($str$26 - $str$28)
$str$28:
        /*0016*/ 	.byte	0x2f, 0x74, 0x6d, 0x70, 0x2f, 0x63, 0x75, 0x74, 0x6c, 0x61, 0x73, 0x73, 0x5f, 0x73, 0x77, 0x65
        /*0026*/ 	.byte	0x65, 0x70, 0x5f, 0x73, 0x72, 0x63, 0x2f, 0x69, 0x6e, 0x63, 0x6c, 0x75, 0x64, 0x65, 0x2f, 0x63
        /*0036*/ 	.byte	0x75, 0x74, 0x65, 0x2f, 0x70, 0x6f, 0x69, 0x6e, 0x74, 0x65, 0x72, 0x5f, 0x66, 0x6c, 0x61, 0x67
        /*0046*/ 	.byte	0x67, 0x65, 0x64, 0x2e, 0x68, 0x70, 0x70, 0x00
	.type		$str$26,@object
	.size		$str$26,($str$25 - $str$26)
$str$26:
        /*004e*/ 	.byte	0x2f, 0x74, 0x6d, 0x70, 0x2f, 0x63, 0x75, 0x74, 0x6c, 0x61, 0x73, 0x73, 0x5f, 0x73, 0x77, 0x65
        /*005e*/ 	.byte	0x65, 0x70, 0x5f, 0x73, 0x72, 0x63, 0x2f, 0x69, 0x6e, 0x63, 0x6c, 0x75, 0x64, 0x65, 0x2f, 0x63
        /*006e*/ 	.byte	0x75, 0x74, 0x65, 0x2f, 0x61, 0x74, 0x6f, 0x6d, 0x2f, 0x63, 0x6f, 0x70, 0x79, 0x5f, 0x74, 0x72
        /*007e*/ 	.byte	0x61, 0x69, 0x74, 0x73, 0x5f, 0x73, 0x6d, 0x31, 0x30, 0x30, 0x2e, 0x68, 0x70, 0x70, 0x00
	.type		$str$25,@object
	.size		$str$25,(__unnamed_1 - $str$25)
$str$25:
        /*008d*/ 	.byte	0x28, 0x28, 0x75, 0x69, 0x6e, 0x74, 0x33, 0x32, 0x5f, 0x74, 0x28, 0x74, 0x68, 0x72, 0x65, 0x61
        /*009d*/ 	.byte	0x64, 0x49, 0x64, 0x78, 0x2e, 0x78, 0x29, 0x20, 0x2f, 0x20, 0x33, 0x32, 0x29, 0x20, 0x25, 0x20
        /*00ad*/ 	.byte	0x34, 0x29, 0x20, 0x3d, 0x3d, 0x20, 0x28, 0x28, 0x28, 0x74, 0x6d, 0x65, 0x6d, 0x5f, 0x61, 0x64
        /*00bd*/ 	.byte	0x64, 0x72, 0x20, 0x3e, 0x3e, 0x20, 0x31, 0x36, 0x29, 0x20, 0x2f, 0x20, 0x33, 0x32, 0x29, 0x20
        /*00cd*/ 	.byte	0x25, 0x20, 0x34, 0x29, 0x00
	.type		__unnamed_1,@object
	.size		__unnamed_1,(__unnamed_2 - __unnamed_1)
__unnamed_1:
        /*00d2*/ 	.byte	0x61, 0x75, 0x74, 0x6f, 0x20, 0x63, 0x75, 0x74, 0x65, 0x3a, 0x3a, 0x61, 0x73, 0x5f, 0x70, 0x6f
        /* <DEDUP_REMOVED lines=24> */
        /*0262*/ 	.byte	0x3a, 0x43, 0x3c, 0x31, 0x31, 0x32, 0x36, 0x34, 0x3e, 0x3e, 0x3e, 0x3e, 0x5d, 0x00
	.type		__unnamed_2,@object
	.size		__unnamed_2,(.L_2 - __unnamed_2)
__unnamed_2:
        /* <DEDUP_REMOVED lines=42> */
        /*0510*/ 	.byte	0x3e, 0x5d, 0x00
.L_2:


//--------------------- .nv.shared._ZN7cutlass13device_kernelINS_4gemm6kernel13GemmUniversalIN4cute5tupleIJiiiiEEENS1_10collective13CollectiveMmaINS1_35MainloopSm100TmaUmmaWarpSpecializedILi3ELi2ELi4ENS5_IJNS4_1CILi1EEESB_SB_EEEEENS5_IJNSA_ILi64EEENSA_ILi176EEENSA_ILi128EEEEEENS_10bfloat16_tENS5_IJlSB_lEEESI_SJ_NS4_8TiledMMAINS4_8MMA_AtomIJNS4_20SM100_MMA_F16BF16_SSISI_SI_fLi64ELi176ELNS4_4UMMA5MajorE0ELSO_0ELNSN_7ScaleInE0ELSP_0EEEEEENS4_6LayoutISC_NS5_IJNSA_ILi0EEEST_ST_EEEEENS5_IJNS4_10UnderscoreESW_SW_EEEEENS4_13SM90_TMA_LOADENS4_14ComposedLayoutINS4_7SwizzleILi3ELi4ELi3EEENS4_18smem_ptr_flag_bitsILi16EEENSS_INS5_IJNSA_ILi8EEESE_EEENS5_IJSE_SB_EEEEEEEvNS4_8identityESZ_S19_vS1A_EENS_8epilogue10collective18CollectiveEpilogueINS1C_23Sm100TmaWarpSpecializedILi2ELi1ELi88ELb1ELb0EEEJSH_NS5_IJNSS_ISE_SB_EENSS_ISF_SB_EEEEESI_SJ_SI_SJ_NS1C_6fusion15FusionCallbacksIS1G_NS1K_17LinearCombinationISI_fSI_fLNS_15FloatRoundStyleE2EEESH_S1J_JEEENS4_5SM1004TMEM4LOAD26SM100_TMEM_LOAD_16dp256b2xESZ_NS10_INS11_ILi1ELi4ELi3EEES14_NSS_INS5_IJS15_NSA_ILi16EEEEEENS5_IJS1V_SB_EEEEEEENS4_17SM75_U32x4_LDSM_NENS4_14SM90_TMA_STOREES1Z_NS4_17SM90_U32x4_STSM_NENS4_39AutoVectorizingCopyWithAssumedAlignmentILi128EEEEEEvvEEEEvNT_6ParamsE --------------------------
	.section	.nv.shared._ZN7cutlass13device_kernelINS_4gemm6kernel13GemmUniversalIN4cute5tupleIJiiiiEEENS1_10collective13CollectiveMmaINS1_35MainloopSm100TmaUmmaWarpSpecializedILi3ELi2ELi4ENS5_IJNS4_1CILi1EEESB_SB_EEEEENS5_IJNSA_ILi64EEENSA_ILi176EEENSA_ILi128EEEEEENS_10bfloat16_tENS5_IJlSB_lEEESI_SJ_NS4_8TiledMMAINS4_8MMA_AtomIJNS4_20SM100_MMA_F16BF16_SSISI_SI_fLi64ELi176ELNS4_4UMMA5MajorE0ELSO_0ELNSN_7ScaleInE0ELSP_0EEEEEENS4_6LayoutISC_NS5_IJNSA_ILi0EEEST_ST_EEEEENS5_IJNS4_10UnderscoreESW_SW_EEEEENS4_13SM90_TMA_LOADENS4_14ComposedLayoutINS4_7SwizzleILi3ELi4ELi3EEENS4_18smem_ptr_flag_bitsILi16EEENSS_INS5_IJNSA_ILi8EEESE_EEENS5_IJSE_SB_EEEEEEEvNS4_8identityESZ_S19_vS1A_EENS_8epilogue10collective18CollectiveEpilogueINS1C_23Sm100TmaWarpSpecializedILi2ELi1ELi88ELb1ELb0EEEJSH_NS5_IJNSS_ISE_SB_EENSS_ISF_SB_EEEEESI_SJ_SI_SJ_NS1C_6fusion15FusionCallbacksIS1G_NS1K_17LinearCombinationISI_fSI_fLNS_15FloatRoundStyleE2EEESH_S1J_JEEENS4_5SM1004TMEM4LOAD26SM100_TMEM_LOAD_16dp256b2xESZ_NS10_INS11_ILi1ELi4ELi3EEES14_NSS_INS5_IJS15_NSA_ILi16EEEEEENS5_IJS1V_SB_EEEEEEENS4_17SM75_U32x4_LDSM_NENS4_14SM90_TMA_STOREES1Z_NS4_17SM90_U32x4_STSM_NENS4_39AutoVectorizingCopyWithAssumedAlignmentILi128EEEEEEvvEEEEvNT_6ParamsE,"aw",@nobits
	.sectionflags	@""
	.align	16
	.zero		1024


//--------------------- .nv.shared.reserved.0     --------------------------
	.section	.nv.shared.reserved.0,"aw",@nobits
	.weak		__nv_reservedSMEM_offset_0_alias
	.size		__nv_reservedSMEM_offset_0_alias, 0, 64
	.other		__nv_reservedSMEM_offset_0_alias,@"STO_CUDA_RESERVED_SHARED STV_DEFAULT"
__nv_reservedSMEM_offset_0_alias:
	.zero		0
.nv.shared.reserved.0:
	.zero		64
	.weak		__nv_reservedSMEM_tcgen05_partition
	.type		__nv_reservedSMEM_tcgen05_partition,@object
	.size		__nv_reservedSMEM_tcgen05_partition,(.L_0 - __nv_reservedSMEM_tcgen05_partition)
__nv_reservedSMEM_tcgen05_partition:
	.zero		32
.L_0:


//--------------------- .nv.global                --------------------------
	.section	.nv.global,"aw",@nobits
.nv.global:
	.type		_ZN39_INTERNAL_d8ef20d5_4_k_cu_1ddbc29c_75124cute1_E,@object
	.size		_ZN39_INTERNAL_d8ef20d5_4_k_cu_1ddbc29c_75124cute1_E,(_ZN39_INTERNAL_d8ef20d5_4_k_cu_1ddbc29c_75124cuda3std3__45__cpo6cbeginE - _ZN39_INTERNAL_d8ef20d5_4_k_cu_1ddbc29c_75124cute1_E)
_ZN39_INTERNAL_d8ef20d5_4_k_cu_1ddbc29c_75124cute1_E:
	.zero		1
	.type		_ZN39_INTERNAL_d8ef20d5_4_k_cu_1ddbc29c_75124cuda3std3__45__cpo6cbeginE,@object
	.size		_ZN39_INTERNAL_d8ef20d5_4_k_cu_1ddbc29c_75124cuda3std3__45__cpo6cbeginE,(_ZN39_INTERNAL_d8ef20d5_4_k_cu_1ddbc29c_75124cuda3std3__48in_placeE - _ZN39_INTERNAL_d8ef20d5_4_k_cu_1ddbc29c_75124cuda3std3__45__cpo6cbeginE)
_ZN39_INTERNAL_d8ef20d5_4_k_cu_1ddbc29c_75124cuda3std3__45__cpo6cbeginE:
	.zero		1
	.type		_ZN39_INTERNAL_d8ef20d5_4_k_cu_1ddbc29c_75124cuda3std3__48in_placeE,@object
	.size		_ZN39_INTERNAL_d8ef20d5_4_k_cu_1ddbc29c_75124cuda3std3__48in_placeE,(_ZN39_INTERNAL_d8ef20d5_4_k_cu_1ddbc29c_75124cuda3std6ranges3__45__cpo9iter_moveE - _ZN39_INTERNAL_d8ef20d5_4_k_cu_1ddbc29c_75124cuda3std3__48in_placeE)
_ZN39_INTERNAL_d8ef20d5_4_k_cu_1ddbc29c_75124cuda3std3__48in_placeE:
	.zero		1
	.type		_ZN39_INTERNAL_d8ef20d5_4_k_cu_1ddbc29c_75124cuda3std6ranges3__45__cpo9iter_moveE,@object
	.size		_ZN39_INTERNAL_d8ef20d5_4_k_cu_1ddbc29c_75124cuda3std6ranges3__45__cpo9iter_moveE,(_ZN39_INTERNAL_d8ef20d5_4_k_cu_1ddbc29c_75124cuda3std3__45__cpo5beginE - _ZN39_INTERNAL_d8ef20d5_4_k_cu_1ddbc29c_75124cuda3std6ranges3__45__cpo9iter_moveE)
_ZN39_INTERNAL_d8ef20d5_4_k_cu_1ddbc29c_75124cuda3std6ranges3__45__cpo9iter_moveE:
	.zero		1
	.type		_ZN39_INTERNAL_d8ef20d5_4_k_cu_1ddbc29c_75124cuda3std3__45__cpo5beginE,@object
	.size		_ZN39_INTERNAL_d8ef20d5_4_k_cu_1ddbc29c_75124cuda3std3__45__cpo5beginE,(_ZN39_INTERNAL_d8ef20d5_4_k_cu_1ddbc29c_75124cuda3std3__441_GLOBAL__N__d8ef20d5_4_k_cu_1ddbc29c_75126ignoreE - _ZN39_INTERNAL_d8ef20d5_4_k_cu_1ddbc29c_75124cuda3std3__45__cpo5beginE)
_ZN39_INTERNAL_d8ef20d5_4_k_cu_1ddbc29c_75124cuda3std3__45__cpo5beginE:
	.zero		1
	.type		_ZN39_INTERNAL_d8ef20d5_4_k_cu_1ddbc29c_75124cuda3std3__441_GLOBAL__N__d8ef20d5_4_k_cu_1ddbc29c_75126ignoreE,@object
	.size		_ZN39_INTERNAL_d8ef20d5_4_k_cu_1ddbc29c_75124cuda3std3__441_GLOBAL__N__d8ef20d5_4_k_cu_1ddbc29c_75126ignoreE,(_ZN39_INTERNAL_d8ef20d5_4_k_cu_1ddbc29c_75124cute7productE - _ZN39_INTERNAL_d8ef20d5_4_k_cu_1ddbc29c_75124cuda3std3__441_GLOBAL__N__d8ef20d5_4_k_cu_1ddbc29c_75126ignoreE)
_ZN39_INTERNAL_d8ef20d5_4_k_cu_1ddbc29c_75124cuda3std3__441_GLOBAL__N__d8ef20d5_4_k_cu_1ddbc29c_75126ignoreE:
	.zero		1
	.type		_ZN39_INTERNAL_d8ef20d5_4_k_cu_1ddbc29c_75124cute7productE,@object
	.size		_ZN39_INTERNAL_d8ef20d5_4_k_cu_1ddbc29c_75124cute7productE,(_ZN39_INTERNAL_d8ef20d5_4_k_cu_1ddbc29c_75124cuda3std3__45__cpo3endE - _ZN39_INTERNAL_d8ef20d5_4_k_cu_1ddbc29c_75124cute7productE)
_ZN39_INTERNAL_d8ef20d5_4_k_cu_1ddbc29c_75124cute7productE:
	.zero		1
	.type		_ZN39_INTERNAL_d8ef20d5_4_k_cu_1ddbc29c_75124cuda3std3__45__cpo3endE,@object
	.size		_ZN39_INTERNAL_d8ef20d5_4_k_cu_1ddbc29c_75124cuda3std3__45__cpo3endE,(_ZN39_INTERNAL_d8ef20d5_4_k_cu_1ddbc29c_75124cuda3std3__419piecewise_constructE - _ZN39_INTERNAL_d8ef20d5_4_k_cu_1ddbc29c_75124cuda3std3__45__cpo3endE)
_ZN39_INTERNAL_d8ef20d5_4_k_cu_1ddbc29c_75124cuda3std3__45__cpo3endE:
	.zero		1
	.type		_ZN39_INTERNAL_d8ef20d5_4_k_cu_1ddbc29c_75124cuda3std3__419piecewise_constructE,@object
	.size		_ZN39_INTERNAL_d8ef20d5_4_k_cu_1ddbc29c_75124cuda3std3__419piecewise_constructE,(_ZN39_INTERNAL_d8ef20d5_4_k_cu_1ddbc29c_75124cuda3std3__45__cpo4cendE - _ZN39_INTERNAL_d8ef20d5_4_k_cu_1ddbc29c_75124cuda3std3__419piecewise_constructE)
_ZN39_INTERNAL_d8ef20d5_4_k_cu_1ddbc29c_75124cuda3std3__419piecewise_constructE:
	.zero		1
	.type		_ZN39_INTERNAL_d8ef20d5_4_k_cu_1ddbc29c_75124cuda3std3__45__cpo4cendE,@object
	.size		_ZN39_INTERNAL_d8ef20d5_4_k_cu_1ddbc29c_75124cuda3std3__45__cpo4cendE,(_ZN39_INTERNAL_d8ef20d5_4_k_cu_1ddbc29c_75124cuda3std6ranges3__45__cpo4swapE - _ZN39_INTERNAL_d8ef20d5_4_k_cu_1ddbc29c_75124cuda3std3__45__cpo4cendE)
_ZN39_INTERNAL_d8ef20d5_4_k_cu_1ddbc29c_75124cuda3std3__45__cpo4cendE:
	.zero		1
	.type		_ZN39_INTERNAL_d8ef20d5_4_k_cu_1ddbc29c_75124cuda3std6ranges3__45__cpo4swapE,@object
	.size		_ZN39_INTERNAL_d8ef20d5_4_k_cu_1ddbc29c_75124cuda3std6ranges3__45__cpo4swapE,(.L_10 - _ZN39_INTERNAL_d8ef20d5_4_k_cu_1ddbc29c_75124cuda3std6ranges3__45__cpo4swapE)
_ZN39_INTERNAL_d8ef20d5_4_k_cu_1ddbc29c_75124cuda3std6ranges3__45__cpo4swapE:
	.zero		1
.L_10:


//--------------------- .nv.constant0._ZN7cutlass13device_kernelINS_4gemm6kernel13GemmUniversalIN4cute5tupleIJiiiiEEENS1_10collective13CollectiveMmaINS1_35MainloopSm100TmaUmmaWarpSpecializedILi3ELi2ELi4ENS5_IJNS4_1CILi1EEESB_SB_EEEEENS5_IJNSA_ILi64EEENSA_ILi176EEENSA_ILi128EEEEEENS_10bfloat16_tENS5_IJlSB_lEEESI_SJ_NS4_8TiledMMAINS4_8MMA_AtomIJNS4_20SM100_MMA_F16BF16_SSISI_SI_fLi64ELi176ELNS4_4UMMA5MajorE0ELSO_0ELNSN_7ScaleInE0ELSP_0EEEEEENS4_6LayoutISC_NS5_IJNSA_ILi0EEEST_ST_EEEEENS5_IJNS4_10UnderscoreESW_SW_EEEEENS4_13SM90_TMA_LOADENS4_14ComposedLayoutINS4_7SwizzleILi3ELi4ELi3EEENS4_18smem_ptr_flag_bitsILi16EEENSS_INS5_IJNSA_ILi8EEESE_EEENS5_IJSE_SB_EEEEEEEvNS4_8identityESZ_S19_vS1A_EENS_8epilogue10collective18CollectiveEpilogueINS1C_23Sm100TmaWarpSpecializedILi2ELi1ELi88ELb1ELb0EEEJSH_NS5_IJNSS_ISE_SB_EENSS_ISF_SB_EEEEESI_SJ_SI_SJ_NS1C_6fusion15FusionCallbacksIS1G_NS1K_17LinearCombinationISI_fSI_fLNS_15FloatRoundStyleE2EEESH_S1J_JEEENS4_5SM1004TMEM4LOAD26SM100_TMEM_LOAD_16dp256b2xESZ_NS10_INS11_ILi1ELi4ELi3EEES14_NSS_INS5_IJS15_NSA_ILi16EEEEEENS5_IJS1V_SB_EEEEEEENS4_17SM75_U32x4_LDSM_NENS4_14SM90_TMA_STOREES1Z_NS4_17SM90_U32x4_STSM_NENS4_39AutoVectorizingCopyWithAssumedAlignmentILi128EEEEEEvvEEEEvNT_6ParamsE --------------------------
	.section	.nv.constant0._ZN7cutlass13device_kernelINS_4gemm6kernel13GemmUniversalIN4cute5tupleIJiiiiEEENS1_10collective13CollectiveMmaINS1_35MainloopSm100TmaUmmaWarpSpecializedILi3ELi2ELi4ENS5_IJNS4_1CILi1EEESB_SB_EEEEENS5_IJNSA_ILi64EEENSA_ILi176EEENSA_ILi128EEEEEENS_10bfloat16_tENS5_IJlSB_lEEESI_SJ_NS4_8TiledMMAINS4_8MMA_AtomIJNS4_20SM100_MMA_F16BF16_SSISI_SI_fLi64ELi176ELNS4_4UMMA5MajorE0ELSO_0ELNSN_7ScaleInE0ELSP_0EEEEEENS4_6LayoutISC_NS5_IJNSA_ILi0EEEST_ST_EEEEENS5_IJNS4_10UnderscoreESW_SW_EEEEENS4_13SM90_TMA_LOADENS4_14ComposedLayoutINS4_7SwizzleILi3ELi4ELi3EEENS4_18smem_ptr_flag_bitsILi16EEENSS_INS5_IJNSA_ILi8EEESE_EEENS5_IJSE_SB_EEEEEEEvNS4_8identityESZ_S19_vS1A_EENS_8epilogue10collective18CollectiveEpilogueINS1C_23Sm100TmaWarpSpecializedILi2ELi1ELi88ELb1ELb0EEEJSH_NS5_IJNSS_ISE_SB_EENSS_ISF_SB_EEEEESI_SJ_SI_SJ_NS1C_6fusion15FusionCallbacksIS1G_NS1K_17LinearCombinationISI_fSI_fLNS_15FloatRoundStyleE2EEESH_S1J_JEEENS4_5SM1004TMEM4LOAD26SM100_TMEM_LOAD_16dp256b2xESZ_NS10_INS11_ILi1ELi4ELi3EEES14_NSS_INS5_IJS15_NSA_ILi16EEEEEENS5_IJS1V_SB_EEEEEEENS4_17SM75_U32x4_LDSM_NENS4_14SM90_TMA_STOREES1Z_NS4_17SM90_U32x4_STSM_NENS4_39AutoVectorizingCopyWithAssumedAlignmentILi128EEEEEEvvEEEEvNT_6ParamsE,"a",@progbits
	.sectionflags	@""
	.align	4
.nv.constant0._ZN7cutlass13device_kernelINS_4gemm6kernel13GemmUniversalIN4cute5tupleIJiiiiEEENS1_10collective13CollectiveMmaINS1_35MainloopSm100TmaUmmaWarpSpecializedILi3ELi2ELi4ENS5_IJNS4_1CILi1EEESB_SB_EEEEENS5_IJNSA_ILi64EEENSA_ILi176EEENSA_ILi128EEEEEENS_10bfloat16_tENS5_IJlSB_lEEESI_SJ_NS4_8TiledMMAINS4_8MMA_AtomIJNS4_20SM100_MMA_F16BF16_SSISI_SI_fLi64ELi176ELNS4_4UMMA5MajorE0ELSO_0ELNSN_7ScaleInE0ELSP_0EEEEEENS4_6LayoutISC_NS5_IJNSA_ILi0EEEST_ST_EEEEENS5_IJNS4_10UnderscoreESW_SW_EEEEENS4_13SM90_TMA_LOADENS4_14ComposedLayoutINS4_7SwizzleILi3ELi4ELi3EEENS4_18smem_ptr_flag_bitsILi16EEENSS_INS5_IJNSA_ILi8EEESE_EEENS5_IJSE_SB_EEEEEEEvNS4_8identityESZ_S19_vS1A_EENS_8epilogue10collective18CollectiveEpilogueINS1C_23Sm100TmaWarpSpecializedILi2ELi1ELi88ELb1ELb0EEEJSH_NS5_IJNSS_ISE_SB_EENSS_ISF_SB_EEEEESI_SJ_SI_SJ_NS1C_6fusion15FusionCallbacksIS1G_NS1K_17LinearCombinationISI_fSI_fLNS_15FloatRoundStyleE2EEESH_S1J_JEEENS4_5SM1004TMEM4LOAD26SM100_TMEM_LOAD_16dp256b2xESZ_NS10_INS11_ILi1ELi4ELi3EEES14_NSS_INS5_IJS15_NSA_ILi16EEEEEENS5_IJS1V_SB_EEEEEEENS4_17SM75_U32x4_LDSM_NENS4_14SM90_TMA_STOREES1Z_NS4_17SM90_U32x4_STSM_NENS4_39AutoVectorizingCopyWithAssumedAlignmentILi128EEEEEEvvEEEEvNT_6ParamsE:
	.zero		2944


//--------------------- SYMBOLS --------------------------

	.type		.nv.reservedSmem.offset0,@object
	.size		.nv.reservedSmem.offset0,0x4
	.type		.nv.reservedSmem.cap,@object
	.size		.nv.reservedSmem.cap,0x4
	.type		__assertfail,@function
